	.target	sm_90a

	.elftype	@"ET_EXEC"


//--------------------- .note.nv.tkinfo           --------------------------
	.section	.note.nv.tkinfo,"",@"SHT_NOTE"
	.sectionflags	@"SHF_NOTE_NV_TKINFO"
	.tkinfo
        /*0018*/ 	.word	0x00000002
        /*0030*/ 	.string	""
        /*0030*/ 	.string	"ptxas"
        /*0030*/ 	.string	"Cuda compilation tools, release 13.0, V13.0.88"
        /*0030*/ 	.string	"Build cuda_13.0.r13.0/compiler.36424714_0"
        /*0030*/ 	.string	"-arch sm_90a -m 64 "



//--------------------- .note.nv.cuinfo           --------------------------
	.section	.note.nv.cuinfo,"",@"SHT_NOTE"
	.sectionflags	@"SHF_NOTE_NV_CUINFO"
        /*0018*/ 	.short	0x0002
        /*001a*/ 	.short	0x005a
        /*001c*/ 	.short	0x0082
	.zero		2


//--------------------- .nv.info                  --------------------------
	.section	.nv.info,"",@"SHT_CUDA_INFO"
	.align	4


	//----- nvinfo : EIATTR_REGCOUNT
	.align		4
        /*0000*/ 	.byte	0x04, 0x2f
        /*0002*/ 	.short	(.L_15 - .L_14)
	.align		4
.L_14:
        /*0004*/ 	.word	index@(_ZN7cutlass13device_kernelINS_4gemm6kernel13GemmUniversalIN4cute5tupleIJiiiiEEENS1_10collective13CollectiveMmaINS1_37MainloopSm90TmaGmmaWarpSpecializedFP8ILi17ENS5_IJNS4_1CILi2EEENSA_ILi1EEESC_EEENS1_35KernelTmaWarpSpecializedCooperativeEEENS5_IJNSA_ILi128EEENSA_ILi64EEESH_EEENS_12float_e4m3_tENS5_IJlSC_lEEESJ_SK_NS4_8TiledMMAINS4_8MMA_AtomIJNS4_4SM904GMMA30MMA_64x64x32_F32E4M3E4M3_SS_TNILNSO_7ScaleInE1ELSQ_1EEEEEENS4_6LayoutISD_NS5_IJSC_NSA_ILi0EEESU_EEEEENS5_IJNS4_10UnderscoreESX_SX_EEEEENS4_13SM90_TMA_LOADENS4_14ComposedLayoutINS4_7SwizzleILi2ELi4ELi3EEENS4_18smem_ptr_flag_bitsILi8EEENST_INS5_IJNSA_ILi8EEESH_EEENS5_IJSH_SC_EEEEEEEvNS4_8identityENS4_23SM90_TMA_LOAD_MULTICASTES1A_vS1B_EENS_8epilogue10collective18CollectiveEpilogueINS1E_22Sm90TmaWarpSpecializedILi2ELi2ELi16ELb0ELb0EEEJSI_NS5_IJSG_NSA_ILi32EEEEEESJ_SK_SJ_SK_NS1E_6fusion15FusionCallbacksIS1I_NS1L_13LinCombEltActINS1E_6thread4SiLuESJ_fSJ_fLNS_15FloatRoundStyleE2EEESI_S1K_JEEES10_NS11_INS12_ILi1ELi4ELi3EEES15_NST_INS5_IJS16_S1J_EEENS5_IJS1J_SC_EEEEEEENS4_39AutoVectorizingCopyWithAssumedAlignmentILi128EEENS4_14SM90_TMA_STOREES1X_S1Z_NS4_9Copy_AtomIJNS4_17SM90_U32x4_STSM_NENS_6half_tEEEEvEEEvvEEEEvNT_6ParamsE)
        /*0008*/ 	.word	0x000000a8


	//----- nvinfo : EIATTR_FRAME_SIZE
	.align		4
.L_15:
        /*000c*/ 	.byte	0x04, 0x11
        /*000e*/ 	.short	(.L_17 - .L_16)
	.align		4
.L_16:
        /*0010*/ 	.word	index@($__internal_0_$__cuda_sm20_rcp_rn_f32_slowpath)
        /*0014*/ 	.word	0x00000000


	//----- nvinfo : EIATTR_FRAME_SIZE
	.align		4
.L_17:
        /*0018*/ 	.byte	0x04, 0x11
        /*001a*/ 	.short	(.L_19 - .L_18)
	.align		4
.L_18:
        /*001c*/ 	.word	index@(_ZN7cutlass13device_kernelINS_4gemm6kernel13GemmUniversalIN4cute5tupleIJiiiiEEENS1_10collective13CollectiveMmaINS1_37MainloopSm90TmaGmmaWarpSpecializedFP8ILi17ENS5_IJNS4_1CILi2EEENSA_ILi1EEESC_EEENS1_35KernelTmaWarpSpecializedCooperativeEEENS5_IJNSA_ILi128EEENSA_ILi64EEESH_EEENS_12float_e4m3_tENS5_IJlSC_lEEESJ_SK_NS4_8TiledMMAINS4_8MMA_AtomIJNS4_4SM904GMMA30MMA_64x64x32_F32E4M3E4M3_SS_TNILNSO_7ScaleInE1ELSQ_1EEEEEENS4_6LayoutISD_NS5_IJSC_NSA_ILi0EEESU_EEEEENS5_IJNS4_10UnderscoreESX_SX_EEEEENS4_13SM90_TMA_LOADENS4_14ComposedLayoutINS4_7SwizzleILi2ELi4ELi3EEENS4_18smem_ptr_flag_bitsILi8EEENST_INS5_IJNSA_ILi8EEESH_EEENS5_IJSH_SC_EEEEEEEvNS4_8identityENS4_23SM90_TMA_LOAD_MULTICASTES1A_vS1B_EENS_8epilogue10collective18CollectiveEpilogueINS1E_22Sm90TmaWarpSpecializedILi2ELi2ELi16ELb0ELb0EEEJSI_NS5_IJSG_NSA_ILi32EEEEEESJ_SK_SJ_SK_NS1E_6fusion15FusionCallbacksIS1I_NS1L_13LinCombEltActINS1E_6thread4SiLuESJ_fSJ_fLNS_15FloatRoundStyleE2EEESI_S1K_JEEES10_NS11_INS12_ILi1ELi4ELi3EEES15_NST_INS5_IJS16_S1J_EEENS5_IJS1J_SC_EEEEEEENS4_39AutoVectorizingCopyWithAssumedAlignmentILi128EEENS4_14SM90_TMA_STOREES1X_S1Z_NS4_9Copy_AtomIJNS4_17SM90_U32x4_STSM_NENS_6half_tEEEEvEEEvvEEEEvNT_6ParamsE)
        /*0020*/ 	.word	0x00000000


	//----- nvinfo : EIATTR_MIN_STACK_SIZE
	.align		4
.L_19:
        /*0024*/ 	.byte	0x04, 0x12
        /*0026*/ 	.short	(.L_21 - .L_20)
	.align		4
.L_20:
        /*0028*/ 	.word	index@(_ZN7cutlass13device_kernelINS_4gemm6kernel13GemmUniversalIN4cute5tupleIJiiiiEEENS1_10collective13CollectiveMmaINS1_37MainloopSm90TmaGmmaWarpSpecializedFP8ILi17ENS5_IJNS4_1CILi2EEENSA_ILi1EEESC_EEENS1_35KernelTmaWarpSpecializedCooperativeEEENS5_IJNSA_ILi128EEENSA_ILi64EEESH_EEENS_12float_e4m3_tENS5_IJlSC_lEEESJ_SK_NS4_8TiledMMAINS4_8MMA_AtomIJNS4_4SM904GMMA30MMA_64x64x32_F32E4M3E4M3_SS_TNILNSO_7ScaleInE1ELSQ_1EEEEEENS4_6LayoutISD_NS5_IJSC_NSA_ILi0EEESU_EEEEENS5_IJNS4_10UnderscoreESX_SX_EEEEENS4_13SM90_TMA_LOADENS4_14ComposedLayoutINS4_7SwizzleILi2ELi4ELi3EEENS4_18smem_ptr_flag_bitsILi8EEENST_INS5_IJNSA_ILi8EEESH_EEENS5_IJSH_SC_EEEEEEEvNS4_8identityENS4_23SM90_TMA_LOAD_MULTICASTES1A_vS1B_EENS_8epilogue10collective18CollectiveEpilogueINS1E_22Sm90TmaWarpSpecializedILi2ELi2ELi16ELb0ELb0EEEJSI_NS5_IJSG_NSA_ILi32EEEEEESJ_SK_SJ_SK_NS1E_6fusion15FusionCallbacksIS1I_NS1L_13LinCombEltActINS1E_6thread4SiLuESJ_fSJ_fLNS_15FloatRoundStyleE2EEESI_S1K_JEEES10_NS11_INS12_ILi1ELi4ELi3EEES15_NST_INS5_IJS16_S1J_EEENS5_IJS1J_SC_EEEEEEENS4_39AutoVectorizingCopyWithAssumedAlignmentILi128EEENS4_14SM90_TMA_STOREES1X_S1Z_NS4_9Copy_AtomIJNS4_17SM90_U32x4_STSM_NENS_6half_tEEEEvEEEvvEEEEvNT_6ParamsE)
        /*002c*/ 	.word	0x00000000
.L_21:


//--------------------- .nv.compat                --------------------------
	.section	.nv.compat,"",@"SHT_CUDA_COMPAT_INFO"
	.align	4
        /*0000*/ 	.byte	0x02, 0x09, 0x01, 0x00, 0x02, 0x02, 0x04, 0x00, 0x02, 0x05, 0x05, 0x00, 0x03, 0x07, 0x01, 0x01
        /*0010*/ 	.byte	0x02, 0x03, 0x01, 0x00, 0x02, 0x06, 0x01, 0x00, 0x04, 0x0b, 0x08, 0x00, 0x00, 0x00, 0x00, 0x00
        /*0020*/ 	.byte	0x00, 0x00, 0x00, 0x00


//--------------------- .nv.info._ZN7cutlass13device_kernelINS_4gemm6kernel13GemmUniversalIN4cute5tupleIJiiiiEEENS1_10collective13CollectiveMmaINS1_37MainloopSm90TmaGmmaWarpSpecializedFP8ILi17ENS5_IJNS4_1CILi2EEENSA_ILi1EEESC_EEENS1_35KernelTmaWarpSpecializedCooperativeEEENS5_IJNSA_ILi128EEENSA_ILi64EEESH_EEENS_12float_e4m3_tENS5_IJlSC_lEEESJ_SK_NS4_8TiledMMAINS4_8MMA_AtomIJNS4_4SM904GMMA30MMA_64x64x32_F32E4M3E4M3_SS_TNILNSO_7ScaleInE1ELSQ_1EEEEEENS4_6LayoutISD_NS5_IJSC_NSA_ILi0EEESU_EEEEENS5_IJNS4_10UnderscoreESX_SX_EEEEENS4_13SM90_TMA_LOADENS4_14ComposedLayoutINS4_7SwizzleILi2ELi4ELi3EEENS4_18smem_ptr_flag_bitsILi8EEENST_INS5_IJNSA_ILi8EEESH_EEENS5_IJSH_SC_EEEEEEEvNS4_8identityENS4_23SM90_TMA_LOAD_MULTICASTES1A_vS1B_EENS_8epilogue10collective18CollectiveEpilogueINS1E_22Sm90TmaWarpSpecializedILi2ELi2ELi16ELb0ELb0EEEJSI_NS5_IJSG_NSA_ILi32EEEEEESJ_SK_SJ_SK_NS1E_6fusion15FusionCallbacksIS1I_NS1L_13LinCombEltActINS1E_6thread4SiLuESJ_fSJ_fLNS_15FloatRoundStyleE2EEESI_S1K_JEEES10_NS11_INS12_ILi1ELi4ELi3EEES15_NST_INS5_IJS16_S1J_EEENS5_IJS1J_SC_EEEEEEENS4_39AutoVectorizingCopyWithAssumedAlignmentILi128EEENS4_14SM90_TMA_STOREES1X_S1Z_NS4_9Copy_AtomIJNS4_17SM90_U32x4_STSM_NENS_6half_tEEEEvEEEvvEEEEvNT_6ParamsE --------------------------
	.section	.nv.info._ZN7cutlass13device_kernelINS_4gemm6kernel13GemmUniversalIN4cute5tupleIJiiiiEEENS1_10collective13CollectiveMmaINS1_37MainloopSm90TmaGmmaWarpSpecializedFP8ILi17ENS5_IJNS4_1CILi2EEENSA_ILi1EEESC_EEENS1_35KernelTmaWarpSpecializedCooperativeEEENS5_IJNSA_ILi128EEENSA_ILi64EEESH_EEENS_12float_e4m3_tENS5_IJlSC_lEEESJ_SK_NS4_8TiledMMAINS4_8MMA_AtomIJNS4_4SM904GMMA30MMA_64x64x32_F32E4M3E4M3_SS_TNILNSO_7ScaleInE1ELSQ_1EEEEEENS4_6LayoutISD_NS5_IJSC_NSA_ILi0EEESU_EEEEENS5_IJNS4_10UnderscoreESX_SX_EEEEENS4_13SM90_TMA_LOADENS4_14ComposedLayoutINS4_7SwizzleILi2ELi4ELi3EEENS4_18smem_ptr_flag_bitsILi8EEENST_INS5_IJNSA_ILi8EEESH_EEENS5_IJSH_SC_EEEEEEEvNS4_8identityENS4_23SM90_TMA_LOAD_MULTICASTES1A_vS1B_EENS_8epilogue10collective18CollectiveEpilogueINS1E_22Sm90TmaWarpSpecializedILi2ELi2ELi16ELb0ELb0EEEJSI_NS5_IJSG_NSA_ILi32EEEEEESJ_SK_SJ_SK_NS1E_6fusion15FusionCallbacksIS1I_NS1L_13LinCombEltActINS1E_6thread4SiLuESJ_fSJ_fLNS_15FloatRoundStyleE2EEESI_S1K_JEEES10_NS11_INS12_ILi1ELi4ELi3EEES15_NST_INS5_IJS16_S1J_EEENS5_IJS1J_SC_EEEEEEENS4_39AutoVectorizingCopyWithAssumedAlignmentILi128EEENS4_14SM90_TMA_STOREES1X_S1Z_NS4_9Copy_AtomIJNS4_17SM90_U32x4_STSM_NENS_6half_tEEEEvEEEvvEEEEvNT_6ParamsE,"",@"SHT_CUDA_INFO"
	.sectionflags	@""
	.align	4


	//----- nvinfo : EIATTR_CUDA_API_VERSION
	.align		4
        /*0000*/ 	.byte	0x04, 0x37
        /*0002*/ 	.short	(.L_23 - .L_22)
.L_22:
        /*0004*/ 	.word	0x00000082


	//----- nvinfo : EIATTR_KPARAM_INFO
	.align		4
.L_23:
        /*0008*/ 	.byte	0x04, 0x17
        /*000a*/ 	.short	(.L_25 - .L_24)
.L_24:
        /*000c*/ 	.word	0x00000000
        /*0010*/ 	.short	0x0000
        /*0012*/ 	.short	0x0070
        /*0014*/ 	.byte	0x00, 0xf0, 0x01, 0x1c


	//----- nvinfo : EIATTR_SPARSE_MMA_MASK
	.align		4
.L_25:
        /*0018*/ 	.byte	0x03, 0x50
        /*001a*/ 	.short	0x0000


	//----- nvinfo : EIATTR_MAXREG_COUNT
	.align		4
        /*001c*/ 	.byte	0x03, 0x1b
        /*001e*/ 	.short	0x00a8


	//----- nvinfo : EIATTR_NUM_BARRIERS
	.align		4
        /*0020*/ 	.byte	0x02, 0x4c
        /*0022*/ 	.byte	0x02
	.zero		1


	//----- nvinfo : EIATTR_EXTERNS
	.align		4
        /*0024*/ 	.byte	0x04, 0x0f
        /*0026*/ 	.short	(.L_27 - .L_26)


	//   ....[0]....
	.align		4
.L_26:
        /*0028*/ 	.word	index@(__assertfail)


	//----- nvinfo : EIATTR_MERCURY_ISA_VERSION
	.align		4
.L_27:
        /*002c*/ 	.byte	0x03, 0x5f
        /*002e*/ 	.short	0x0101


	//----- nvinfo : EIATTR_INT_WARP_WIDE_INSTR_OFFSETS
	.align		4
        /*0030*/ 	.byte	0x04, 0x31
        /*0032*/ 	.short	(.L_29 - .L_28)


	//   ....[0]....
.L_28:
        /*0034*/ 	.word	0x00000bb0


	//   ....[1]....
        /*0038*/ 	.word	0x00000bc0


	//   ....[2]....
        /*003c*/ 	.word	0x00000cd0


	//----- nvinfo : EIATTR_COOP_GROUP_MASK_REGIDS
	.align		4
.L_29:
        /*0040*/ 	.byte	0x04, 0x29
        /*0042*/ 	.short	(.L_31 - .L_30)


	//   ....[0]....
.L_30:
        /*0044*/ 	.word	0xffffffff


	//   ....[1]....
        /*0048*/ 	.word	0xffffffff


	//   ....[2]....
        /*004c*/ 	.word	0xffffffff


	//   ....[3]....
        /*0050*/ 	.word	0xffffffff


	//   ....[4]....
        /*0054*/ 	.word	0xffffffff


	//   ....[5]....
        /*0058*/ 	.word	0xffffffff


	//   ....[6]....
        /*005c*/ 	.word	0xffffffff


	//----- nvinfo : EIATTR_COOP_GROUP_INSTR_OFFSETS
	.align		4
.L_31:
        /*0060*/ 	.byte	0x04, 0x28
        /*0062*/ 	.short	(.L_33 - .L_32)


	//   ....[0]....
.L_32:
        /*0064*/ 	.word	0x00000070


	//   ....[1]....
        /*0068*/ 	.word	0x00000080


	//   ....[2]....
        /*006c*/ 	.word	0x00000440


	//   ....[3]....
        /*0070*/ 	.word	0x000007e0


	//   ....[4]....
        /*0074*/ 	.word	0x00000a00


	//   ....[5]....
        /*0078*/ 	.word	0x00000e10


	//   ....[6]....
        /*007c*/ 	.word	0x00001980


	//----- nvinfo : EIATTR_REG_RECONFIG
	.align		4
.L_33:
        /*0080*/ 	.byte	0x01, 0x54
	.zero		2


	//----- nvinfo : EIATTR_SYSCALL_OFFSETS
	.align		4
        /*0084*/ 	.byte	0x04, 0x46
        /*0086*/ 	.short	(.L_35 - .L_34)


	//   ....[0]....
.L_34:
        /*0088*/ 	.word	0x00002e40


	//   ....[1]....
        /*008c*/ 	.word	0x00002f80


	//----- nvinfo : EIATTR_MBARRIER_INSTR_OFFSETS
	.align		4
.L_35:
        /*0090*/ 	.byte	0x04, 0x39
        /*0092*/ 	.short	(.L_37 - .L_36)


	//   ....[0]....
.L_36:
        /*0094*/ 	.word	0x00000560
        /*0098*/ 	.word	0x000000ff
        /*009c*/ 	.word	0x00000000
        /*00a0*/ 	.short	0x0100
        /*00a2*/ 	.byte	0x08
	.zero		1


	//   ....[1]....
        /*00a4*/ 	.word	0x00000570
        /*00a8*/ 	.word	0x000000ff
        /*00ac*/ 	.word	0x00000088
        /*00b0*/ 	.short	0x0100
        /*00b2*/ 	.byte	0x08
	.zero		1


	//   ....[2]....
        /*00b4*/ 	.word	0x00000580
        /*00b8*/ 	.word	0x000000ff
        /*00bc*/ 	.word	0x00000008
        /*00c0*/ 	.short	0x0100
        /*00c2*/ 	.byte	0x08
	.zero		1


	//   ....[3]....
        /*00c4*/ 	.word	0x00000590
        /*00c8*/ 	.word	0x000000ff
        /*00cc*/ 	.word	0x00000090
        /*00d0*/ 	.short	0x0100
        /*00d2*/ 	.byte	0x08
	.zero		1


	//   ....[4]....
        /*00d4*/ 	.word	0x000005a0
        /*00d8*/ 	.word	0x000000ff
        /*00dc*/ 	.word	0x00000010
        /*00e0*/ 	.short	0x0100
        /*00e2*/ 	.byte	0x08
	.zero		1


	//   ....[5]....
        /*00e4*/ 	.word	0x000005b0
        /*00e8*/ 	.word	0x000000ff
        /*00ec*/ 	.word	0x00000098
        /*00f0*/ 	.short	0x0100
        /*00f2*/ 	.byte	0x08
	.zero		1


	//   ....[6]....
        /*00f4*/ 	.word	0x000005c0
        /*00f8*/ 	.word	0x000000ff
        /*00fc*/ 	.word	0x00000018
        /*0100*/ 	.short	0x0100
        /*0102*/ 	.byte	0x08
	.zero		1


	//   ....[7]....
        /*0104*/ 	.word	0x000005d0
        /*0108*/ 	.word	0x000000ff
        /*010c*/ 	.word	0x000000a0
        /*0110*/ 	.short	0x0100
        /*0112*/ 	.byte	0x08
	.zero		1


	//   ....[8]....
        /*0114*/ 	.word	0x000005e0
        /*0118*/ 	.word	0x000000ff
        /*011c*/ 	.word	0x00000020
        /*0120*/ 	.short	0x0100
        /*0122*/ 	.byte	0x08
	.zero		1


	//   ....[9]....
        /*0124*/ 	.word	0x000005f0
        /*0128*/ 	.word	0x000000ff
        /*012c*/ 	.word	0x000000a8
        /*0130*/ 	.short	0x0100
        /*0132*/ 	.byte	0x08
	.zero		1


	//   ....[10]....
        /*0134*/ 	.word	0x00000600
        /*0138*/ 	.word	0x000000ff
        /*013c*/ 	.word	0x00000028
        /*0140*/ 	.short	0x0100
        /*0142*/ 	.byte	0x08
	.zero		1


	//   ....[11]....
        /*0144*/ 	.word	0x00000610
        /*0148*/ 	.word	0x000000ff
        /*014c*/ 	.word	0x000000b0
        /*0150*/ 	.short	0x0100
        /*0152*/ 	.byte	0x08
	.zero		1


	//   ....[12]....
        /*0154*/ 	.word	0x00000620
        /*0158*/ 	.word	0x000000ff
        /*015c*/ 	.word	0x00000030
        /*0160*/ 	.short	0x0100
        /*0162*/ 	.byte	0x08
	.zero		1


	//   ....[13]....
        /*0164*/ 	.word	0x00000630
        /*0168*/ 	.word	0x000000ff
        /*016c*/ 	.word	0x000000b8
        /*0170*/ 	.short	0x0100
        /*0172*/ 	.byte	0x08
	.zero		1


	//   ....[14]....
        /*0174*/ 	.word	0x00000640
        /*0178*/ 	.word	0x000000ff
        /*017c*/ 	.word	0x00000038
        /*0180*/ 	.short	0x0100
        /*0182*/ 	.byte	0x08
	.zero		1


	//   ....[15]....
        /*0184*/ 	.word	0x00000650
        /*0188*/ 	.word	0x000000ff
        /*018c*/ 	.word	0x000000c0
        /*0190*/ 	.short	0x0100
        /*0192*/ 	.byte	0x08
	.zero		1


	//   ....[16]....
        /*0194*/ 	.word	0x00000660
        /*0198*/ 	.word	0x000000ff
        /*019c*/ 	.word	0x00000040
        /*01a0*/ 	.short	0x0100
        /*01a2*/ 	.byte	0x08
	.zero		1


	//   ....[17]....
        /*01a4*/ 	.word	0x00000670
        /*01a8*/ 	.word	0x000000ff
        /*01ac*/ 	.word	0x000000c8
        /*01b0*/ 	.short	0x0100
        /*01b2*/ 	.byte	0x08
	.zero		1


	//   ....[18]....
        /*01b4*/ 	.word	0x00000680
        /*01b8*/ 	.word	0x000000ff
        /*01bc*/ 	.word	0x00000048
        /*01c0*/ 	.short	0x0100
        /*01c2*/ 	.byte	0x08
	.zero		1


	//   ....[19]....
        /*01c4*/ 	.word	0x00000690
        /*01c8*/ 	.word	0x000000ff
        /*01cc*/ 	.word	0x000000d0
        /*01d0*/ 	.short	0x0100
        /*01d2*/ 	.byte	0x08
	.zero		1


	//   ....[20]....
        /*01d4*/ 	.word	0x000006a0
        /*01d8*/ 	.word	0x000000ff
        /*01dc*/ 	.word	0x00000050
        /*01e0*/ 	.short	0x0100
        /*01e2*/ 	.byte	0x08
	.zero		1


	//   ....[21]....
        /*01e4*/ 	.word	0x000006b0
        /*01e8*/ 	.word	0x000000ff
        /*01ec*/ 	.word	0x000000d8
        /*01f0*/ 	.short	0x0100
        /*01f2*/ 	.byte	0x08
	.zero		1


	//   ....[22]....
        /*01f4*/ 	.word	0x000006c0
        /*01f8*/ 	.word	0x000000ff
        /*01fc*/ 	.word	0x00000058
        /*0200*/ 	.short	0x0100
        /*0202*/ 	.byte	0x08
	.zero		1


	//   ....[23]....
        /*0204*/ 	.word	0x000006d0
        /*0208*/ 	.word	0x000000ff
        /*020c*/ 	.word	0x000000e0
        /*0210*/ 	.short	0x0100
        /*0212*/ 	.byte	0x08
	.zero		1


	//   ....[24]....
        /*0214*/ 	.word	0x000006e0
        /*0218*/ 	.word	0x000000ff
        /*021c*/ 	.word	0x00000060
        /*0220*/ 	.short	0x0100
        /*0222*/ 	.byte	0x08
	.zero		1


	//   ....[25]....
        /*0224*/ 	.word	0x000006f0
        /*0228*/ 	.word	0x000000ff
        /*022c*/ 	.word	0x000000e8
        /*0230*/ 	.short	0x0100
        /*0232*/ 	.byte	0x08
	.zero		1


	//   ....[26]....
        /*0234*/ 	.word	0x00000700
        /*0238*/ 	.word	0x000000ff
        /*023c*/ 	.word	0x00000068
        /*0240*/ 	.short	0x0100
        /*0242*/ 	.byte	0x08
	.zero		1


	//   ....[27]....
        /*0244*/ 	.word	0x00000710
        /*0248*/ 	.word	0x000000ff
        /*024c*/ 	.word	0x000000f0
        /*0250*/ 	.short	0x0100
        /*0252*/ 	.byte	0x08
	.zero		1


	//   ....[28]....
        /*0254*/ 	.word	0x00000720
        /*0258*/ 	.word	0x000000ff
        /*025c*/ 	.word	0x00000070
        /*0260*/ 	.short	0x0100
        /*0262*/ 	.byte	0x08
	.zero		1


	//   ....[29]....
        /*0264*/ 	.word	0x00000730
        /*0268*/ 	.word	0x000000ff
        /*026c*/ 	.word	0x000000f8
        /*0270*/ 	.short	0x0100
        /*0272*/ 	.byte	0x08
	.zero		1


	//   ....[30]....
        /*0274*/ 	.word	0x00000740
        /*0278*/ 	.word	0x000000ff
        /*027c*/ 	.word	0x00000078
        /*0280*/ 	.short	0x0100
        /*0282*/ 	.byte	0x08
	.zero		1


	//   ....[31]....
        /*0284*/ 	.word	0x00000750
        /*0288*/ 	.word	0x000000ff
        /*028c*/ 	.word	0x00000100
        /*0290*/ 	.short	0x0100
        /*0292*/ 	.byte	0x08
	.zero		1


	//   ....[32]....
        /*0294*/ 	.word	0x00000760
        /*0298*/ 	.word	0x000000ff
        /*029c*/ 	.word	0x00000080
        /*02a0*/ 	.short	0x0100
        /*02a2*/ 	.byte	0x08
	.zero		1


	//   ....[33]....
        /*02a4*/ 	.word	0x00000770
        /*02a8*/ 	.word	0x000000ff
        /*02ac*/ 	.word	0x00000108
        /*02b0*/ 	.short	0x0100
        /*02b2*/ 	.byte	0x08
	.zero		1


	//   ....[34]....
        /*02b4*/ 	.word	0x000009a0
        /*02b8*/ 	.word	0x000000ff
        /*02bc*/ 	.word	0x00000110
        /*02c0*/ 	.short	0x0100
        /*02c2*/ 	.byte	0x08
	.zero		1


	//   ....[35]....
        /*02c4*/ 	.word	0x000009b0
        /*02c8*/ 	.word	0x000000ff
        /*02cc*/ 	.word	0x00000120
        /*02d0*/ 	.short	0x0100
        /*02d2*/ 	.byte	0x08
	.zero		1


	//   ....[36]....
        /*02d4*/ 	.word	0x000009c0
        /*02d8*/ 	.word	0x000000ff
        /*02dc*/ 	.word	0x00000118
        /*02e0*/ 	.short	0x0100
        /*02e2*/ 	.byte	0x08
	.zero		1


	//   ....[37]....
        /*02e4*/ 	.word	0x000009d0
        /*02e8*/ 	.word	0x000000ff
        /*02ec*/ 	.word	0x00000128
        /*02f0*/ 	.short	0x0100
        /*02f2*/ 	.byte	0x08
	.zero		1


	//   ....[38]....
        /*02f4*/ 	.word	0x00000d40
        /*02f8*/ 	.word	0x000000ff
        /*02fc*/ 	.word	0x00000130
        /*0300*/ 	.short	0x0100
        /*0302*/ 	.byte	0x06
	.zero		1


	//   ....[39]....
        /*0304*/ 	.word	0x00000dc0
        /*0308*/ 	.word	0x000000ff
        /*030c*/ 	.word	0x00000138
        /*0310*/ 	.short	0x0100
        /*0312*/ 	.byte	0x06
	.zero		1


	//   ....[40]....
        /*0314*/ 	.word	0x00001c90
        /*0318*/ 	.word	0x000000ff
        /*031c*/ 	.word	0x00000000
        /*0320*/ 	.short	0x010a
        /*0322*/ 	.byte	0x05
	.zero		1


	//   ....[41]....
        /*0324*/ 	.word	0x00001cd0
        /*0328*/ 	.word	0x000000ff
        /*032c*/ 	.word	0x00000000
        /*0330*/ 	.short	0x010a
        /*0332*/ 	.byte	0x05
	.zero		1


	//   ....[42]....
        /*0334*/ 	.word	0x00002300
        /*0338*/ 	.word	0x000000ff
        /*033c*/ 	.word	0x00000000
        /*0340*/ 	.short	0x010a
        /*0342*/ 	.byte	0x08
	.zero		1


	//   ....[43]....
        /*0344*/ 	.word	0x00002340
        /*0348*/ 	.word	0x000000ff
        /*034c*/ 	.word	0x00000000
        /*0350*/ 	.short	0x010a
        /*0352*/ 	.byte	0x08
	.zero		1


	//   ....[44]....
        /*0354*/ 	.word	0x00002780
        /*0358*/ 	.word	0x00000005
        /*035c*/ 	.word	0x00000000
        /*0360*/ 	.short	0x0101
        /*0362*/ 	.byte	0x3f
	.zero		1


	//   ....[45]....
        /*0364*/ 	.word	0x00002c00
        /*0368*/ 	.word	0x00000000
        /*036c*/ 	.word	0x00000000
        /*0370*/ 	.short	0x0101
        /*0372*/ 	.byte	0x3f
	.zero		1


	//   ....[46]....
        /*0374*/ 	.word	0x00003400
        /*0378*/ 	.word	0x0000000d
        /*037c*/ 	.word	0x00000110
        /*0380*/ 	.short	0x010a
        /*0382*/ 	.byte	0x3f
	.zero		1


	//   ....[47]....
        /*0384*/ 	.word	0x00003680
        /*0388*/ 	.word	0x00000000
        /*038c*/ 	.word	0x00000000
        /*0390*/ 	.short	0x0101
        /*0392*/ 	.byte	0x3f
	.zero		1


	//   ....[48]....
        /*0394*/ 	.word	0x00005580
        /*0398*/ 	.word	0x0000000c
        /*039c*/ 	.word	0x00000110
        /*03a0*/ 	.short	0x010a
        /*03a2*/ 	.byte	0x3f
	.zero		1


	//   ....[49]....
        /*03a4*/ 	.word	0x000057b0
        /*03a8*/ 	.word	0x00000000
        /*03ac*/ 	.word	0x00000000
        /*03b0*/ 	.short	0x0101
        /*03b2*/ 	.byte	0x3f
	.zero		1


	//   ....[50]....
        /*03b4*/ 	.word	0x00008290
        /*03b8*/ 	.word	0x000000ff
        /*03bc*/ 	.word	0x00000138
        /*03c0*/ 	.short	0x010a
        /*03c2*/ 	.byte	0x04
	.zero		1


	//   ....[51]....
        /*03c4*/ 	.word	0x000086a0
        /*03c8*/ 	.word	0x000000ff
        /*03cc*/ 	.word	0x00000120
        /*03d0*/ 	.short	0x010a
        /*03d2*/ 	.byte	0x05
	.zero		1


	//   ....[52]....
        /*03d4*/ 	.word	0x00008790
        /*03d8*/ 	.word	0x000000ff
        /*03dc*/ 	.word	0x00000110
        /*03e0*/ 	.short	0x010b
        /*03e2*/ 	.byte	0x05
	.zero		1


	//   ....[53]....
        /*03e4*/ 	.word	0x000087f0
        /*03e8*/ 	.word	0x000000ff
        /*03ec*/ 	.word	0x00000000
        /*03f0*/ 	.short	0x0101
        /*03f2*/ 	.byte	0x04
	.zero		1


	//   ....[54]....
        /*03f4*/ 	.word	0x00008820
        /*03f8*/ 	.word	0x000000ff
        /*03fc*/ 	.word	0x00000128
        /*0400*/ 	.short	0x010a
        /*0402*/ 	.byte	0x05
	.zero		1


	//   ....[55]....
        /*0404*/ 	.word	0x00008930
        /*0408*/ 	.word	0x000000ff
        /*040c*/ 	.word	0x00000118
        /*0410*/ 	.short	0x010b
        /*0412*/ 	.byte	0x05
	.zero		1


	//   ....[56]....
        /*0414*/ 	.word	0x00008a20
        /*0418*/ 	.word	0x000000ff
        /*041c*/ 	.word	0x00000000
        /*0420*/ 	.short	0x0101
        /*0422*/ 	.byte	0x04
	.zero		1


	//   ....[57]....
        /*0424*/ 	.word	0x00009070
        /*0428*/ 	.word	0x00000003
        /*042c*/ 	.word	0x00000120
        /*0430*/ 	.short	0x010a
        /*0432*/ 	.byte	0x3f
	.zero		1


	//   ....[58]....
        /*0434*/ 	.word	0x000090c0
        /*0438*/ 	.word	0x00000003
        /*043c*/ 	.word	0x00000128
        /*0440*/ 	.short	0x010a
        /*0442*/ 	.byte	0x3f
	.zero		1


	//   ....[59]....
        /*0444*/ 	.word	0x00009420
        /*0448*/ 	.word	0x0000000e
        /*044c*/ 	.word	0x00000088
        /*0450*/ 	.short	0x010a
        /*0452*/ 	.byte	0x3f
	.zero		1


	//   ....[60]....
        /*0454*/ 	.word	0x00009780
        /*0458*/ 	.word	0x00000006
        /*045c*/ 	.word	0x00000138
        /*0460*/ 	.short	0x0101
        /*0462*/ 	.byte	0x3f
	.zero		1


	//   ....[61]....
        /*0464*/ 	.word	0x00009ee0
        /*0468*/ 	.word	0x00000007
        /*046c*/ 	.word	0x00000000
        /*0470*/ 	.short	0x010a
        /*0472*/ 	.byte	0x3f
	.zero		1


	//   ....[62]....
        /*0474*/ 	.word	0x00009f60
        /*0478*/ 	.word	0x00000009
        /*047c*/ 	.word	0x00000000
        /*0480*/ 	.short	0x010a
        /*0482*/ 	.byte	0x3f
	.zero		1


	//   ....[63]....
        /*0484*/ 	.word	0x00009ff0
        /*0488*/ 	.word	0x00000006
        /*048c*/ 	.word	0x00000000
        /*0490*/ 	.short	0x010a
        /*0492*/ 	.byte	0x3f
	.zero		1


	//   ....[64]....
        /*0494*/ 	.word	0x0000a080
        /*0498*/ 	.word	0x00000009
        /*049c*/ 	.word	0x00000000
        /*04a0*/ 	.short	0x010a
        /*04a2*/ 	.byte	0x3f
	.zero		1


	//   ....[65]....
        /*04a4*/ 	.word	0x0000a110
        /*04a8*/ 	.word	0x00000006
        /*04ac*/ 	.word	0x00000000
        /*04b0*/ 	.short	0x010a
        /*04b2*/ 	.byte	0x3f
	.zero		1


	//   ....[66]....
        /*04b4*/ 	.word	0x0000a1a0
        /*04b8*/ 	.word	0x00000009
        /*04bc*/ 	.word	0x00000000
        /*04c0*/ 	.short	0x010a
        /*04c2*/ 	.byte	0x3f
	.zero		1


	//   ....[67]....
        /*04c4*/ 	.word	0x0000a230
        /*04c8*/ 	.word	0x00000006
        /*04cc*/ 	.word	0x00000000
        /*04d0*/ 	.short	0x010a
        /*04d2*/ 	.byte	0x3f
	.zero		1


	//   ....[68]....
        /*04d4*/ 	.word	0x0000a2c0
        /*04d8*/ 	.word	0x00000009
        /*04dc*/ 	.word	0x00000000
        /*04e0*/ 	.short	0x010a
        /*04e2*/ 	.byte	0x3f
	.zero		1


	//   ....[69]....
        /*04e4*/ 	.word	0x0000a350
        /*04e8*/ 	.word	0x00000006
        /*04ec*/ 	.word	0x00000000
        /*04f0*/ 	.short	0x010a
        /*04f2*/ 	.byte	0x3f
	.zero		1


	//   ....[70]....
        /*04f4*/ 	.word	0x0000a3e0
        /*04f8*/ 	.word	0x00000009
        /*04fc*/ 	.word	0x00000000
        /*0500*/ 	.short	0x010a
        /*0502*/ 	.byte	0x3f
	.zero		1


	//   ....[71]....
        /*0504*/ 	.word	0x0000a470
        /*0508*/ 	.word	0x00000006
        /*050c*/ 	.word	0x00000000
        /*0510*/ 	.short	0x010a
        /*0512*/ 	.byte	0x3f
	.zero		1


	//   ....[72]....
        /*0514*/ 	.word	0x0000a500
        /*0518*/ 	.word	0x00000009
        /*051c*/ 	.word	0x00000000
        /*0520*/ 	.short	0x010a
        /*0522*/ 	.byte	0x3f
	.zero		1


	//   ....[73]....
        /*0524*/ 	.word	0x0000a590
        /*0528*/ 	.word	0x00000006
        /*052c*/ 	.word	0x00000000
        /*0530*/ 	.short	0x010a
        /*0532*/ 	.byte	0x3f
	.zero		1


	//   ....[74]....
        /*0534*/ 	.word	0x0000a620
        /*0538*/ 	.word	0x00000009
        /*053c*/ 	.word	0x00000000
        /*0540*/ 	.short	0x010a
        /*0542*/ 	.byte	0x3f
	.zero		1


	//   ....[75]....
        /*0544*/ 	.word	0x0000a6b0
        /*0548*/ 	.word	0x00000006
        /*054c*/ 	.word	0x00000000
        /*0550*/ 	.short	0x010a
        /*0552*/ 	.byte	0x3f
	.zero		1


	//   ....[76]....
        /*0554*/ 	.word	0x0000a740
        /*0558*/ 	.word	0x00000009
        /*055c*/ 	.word	0x00000000
        /*0560*/ 	.short	0x010a
        /*0562*/ 	.byte	0x3f
	.zero		1


	//   ....[77]....
        /*0564*/ 	.word	0x0000a7d0
        /*0568*/ 	.word	0x00000003
        /*056c*/ 	.word	0x00000000
        /*0570*/ 	.short	0x010a
        /*0572*/ 	.byte	0x3f
	.zero		1


	//   ....[78]....
        /*0574*/ 	.word	0x0000a840
        /*0578*/ 	.word	0x00000005
        /*057c*/ 	.word	0x00000000
        /*0580*/ 	.short	0x010a
        /*0582*/ 	.byte	0x3f
	.zero		1


	//   ....[79]....
        /*0584*/ 	.word	0x0000a8a0
        /*0588*/ 	.word	0x00000006
        /*058c*/ 	.word	0x00000000
        /*0590*/ 	.short	0x010a
        /*0592*/ 	.byte	0x3f
	.zero		1


	//   ....[80]....
        /*0594*/ 	.word	0x0000a8f0
        /*0598*/ 	.word	0x0000000d
        /*059c*/ 	.word	0x00000110
        /*05a0*/ 	.short	0x010a
        /*05a2*/ 	.byte	0x3f
	.zero		1


	//   ....[81]....
        /*05a4*/ 	.word	0x0000a940
        /*05a8*/ 	.word	0x0000000c
        /*05ac*/ 	.word	0x00000110
        /*05b0*/ 	.short	0x010a
        /*05b2*/ 	.byte	0x3f
	.zero		1


	//   ....[82]....
        /*05b4*/ 	.word	0x0000a9a0
        /*05b8*/ 	.word	0x00000004
        /*05bc*/ 	.word	0x00000138
        /*05c0*/ 	.short	0x010a
        /*05c2*/ 	.byte	0x3f
	.zero		1


	//   ....[83]....
        /*05c4*/ 	.word	0x0000aa00
        /*05c8*/ 	.word	0x00000005
        /*05cc*/ 	.word	0x00000120
        /*05d0*/ 	.short	0x010a
        /*05d2*/ 	.byte	0x3f
	.zero		1


	//   ....[84]....
        /*05d4*/ 	.word	0x0000aa60
        /*05d8*/ 	.word	0x00000005
        /*05dc*/ 	.word	0x00000128
        /*05e0*/ 	.short	0x010a
        /*05e2*/ 	.byte	0x3f
	.zero		1


	//   ....[85]....
        /*05e4*/ 	.word	0x0000aab0
        /*05e8*/ 	.word	0x00000003
        /*05ec*/ 	.word	0x00000120
        /*05f0*/ 	.short	0x010a
        /*05f2*/ 	.byte	0x3f
	.zero		1


	//   ....[86]....
        /*05f4*/ 	.word	0x0000ab80
        /*05f8*/ 	.word	0x0000000e
        /*05fc*/ 	.word	0x00000088
        /*0600*/ 	.short	0x010a
        /*0602*/ 	.byte	0x3f
	.zero		1


	//   ....[87]....
        /*0604*/ 	.word	0x0000ac50
        /*0608*/ 	.word	0x00000007
        /*060c*/ 	.word	0x00000000
        /*0610*/ 	.short	0x010a
        /*0612*/ 	.byte	0x3f
	.zero		1


	//   ....[88]....
        /*0614*/ 	.word	0x0000aca0
        /*0618*/ 	.word	0x00000009
        /*061c*/ 	.word	0x00000000
        /*0620*/ 	.short	0x010a
        /*0622*/ 	.byte	0x3f
	.zero		1


	//   ....[89]....
        /*0624*/ 	.word	0x0000acf0
        /*0628*/ 	.word	0x00000006
        /*062c*/ 	.word	0x00000000
        /*0630*/ 	.short	0x010a
        /*0632*/ 	.byte	0x3f
	.zero		1


	//   ....[90]....
        /*0634*/ 	.word	0x0000ad40
        /*0638*/ 	.word	0x00000009
        /*063c*/ 	.word	0x00000000
        /*0640*/ 	.short	0x010a
        /*0642*/ 	.byte	0x3f
	.zero		1


	//   ....[91]....
        /*0644*/ 	.word	0x0000ad90
        /*0648*/ 	.word	0x00000006
        /*064c*/ 	.word	0x00000000
        /*0650*/ 	.short	0x010a
        /*0652*/ 	.byte	0x3f
	.zero		1


	//   ....[92]....
        /*0654*/ 	.word	0x0000ade0
        /*0658*/ 	.word	0x00000009
        /*065c*/ 	.word	0x00000000
        /*0660*/ 	.short	0x010a
        /*0662*/ 	.byte	0x3f
	.zero		1


	//   ....[93]....
        /*0664*/ 	.word	0x0000ae30
        /*0668*/ 	.word	0x00000006
        /*066c*/ 	.word	0x00000000
        /*0670*/ 	.short	0x010a
        /*0672*/ 	.byte	0x3f
	.zero		1


	//   ....[94]....
        /*0674*/ 	.word	0x0000ae80
        /*0678*/ 	.word	0x00000009
        /*067c*/ 	.word	0x00000000
        /*0680*/ 	.short	0x010a
        /*0682*/ 	.byte	0x3f
	.zero		1


	//   ....[95]....
        /*0684*/ 	.word	0x0000aed0
        /*0688*/ 	.word	0x00000006
        /*068c*/ 	.word	0x00000000
        /*0690*/ 	.short	0x010a
        /*0692*/ 	.byte	0x3f
	.zero		1


	//   ....[96]....
        /*0694*/ 	.word	0x0000af20
        /*0698*/ 	.word	0x00000009
        /*069c*/ 	.word	0x00000000
        /*06a0*/ 	.short	0x010a
        /*06a2*/ 	.byte	0x3f
	.zero		1


	//   ....[97]....
        /*06a4*/ 	.word	0x0000af70
        /*06a8*/ 	.word	0x00000006
        /*06ac*/ 	.word	0x00000000
        /*06b0*/ 	.short	0x010a
        /*06b2*/ 	.byte	0x3f
	.zero		1


	//   ....[98]....
        /*06b4*/ 	.word	0x0000afc0
        /*06b8*/ 	.word	0x00000009
        /*06bc*/ 	.word	0x00000000
        /*06c0*/ 	.short	0x010a
        /*06c2*/ 	.byte	0x3f
	.zero		1


	//   ....[99]....
        /*06c4*/ 	.word	0x0000b010
        /*06c8*/ 	.word	0x00000006
        /*06cc*/ 	.word	0x00000000
        /*06d0*/ 	.short	0x010a
        /*06d2*/ 	.byte	0x3f
	.zero		1


	//   ....[100]....
        /*06d4*/ 	.word	0x0000b060
        /*06d8*/ 	.word	0x00000009
        /*06dc*/ 	.word	0x00000000
        /*06e0*/ 	.short	0x010a
        /*06e2*/ 	.byte	0x3f
	.zero		1


	//   ....[101]....
        /*06e4*/ 	.word	0x0000b0b0
        /*06e8*/ 	.word	0x00000006
        /*06ec*/ 	.word	0x00000000
        /*06f0*/ 	.short	0x010a
        /*06f2*/ 	.byte	0x3f
	.zero		1


	//   ....[102]....
        /*06f4*/ 	.word	0x0000b100
        /*06f8*/ 	.word	0x00000009
        /*06fc*/ 	.word	0x00000000
        /*0700*/ 	.short	0x010a
        /*0702*/ 	.byte	0x3f
	.zero		1


	//----- nvinfo : EIATTR_NUM_MBARRIERS
	.align		4
.L_37:
        /*0704*/ 	.byte	0x03, 0x38
        /*0706*/ 	.short	0x0028


	//----- nvinfo : EIATTR_EXIT_INSTR_OFFSETS
	.align		4
        /*0708*/ 	.byte	0x04, 0x1c
        /*070a*/ 	.short	(.L_39 - .L_38)


	//   ....[0]....
.L_38:
        /*070c*/ 	.word	0x00000ff0


	//   ....[1]....
        /*0710*/ 	.word	0x00001740


	//   ....[2]....
        /*0714*/ 	.word	0x00007c90


	//   ....[3]....
        /*0718*/ 	.word	0x000081f0


	//   ....[4]....
        /*071c*/ 	.word	0x00008220


	//   ....[5]....
        /*0720*/ 	.word	0x00009110


	//   ....[6]....
        /*0724*/ 	.word	0x0000a820


	//----- nvinfo : EIATTR_MAX_THREADS
	.align		4
.L_39:
        /*0728*/ 	.byte	0x04, 0x05
        /*072a*/ 	.short	(.L_41 - .L_40)
.L_40:
        /*072c*/ 	.word	0x00000180
        /*0730*/ 	.word	0x00000001
        /*0734*/ 	.word	0x00000001


	//----- nvinfo : EIATTR_CRS_STACK_SIZE
	.align		4
.L_41:
        /*0738*/ 	.byte	0x04, 0x1e
        /*073a*/ 	.short	(.L_43 - .L_42)
.L_42:
        /*073c*/ 	.word	0x00000000


	//----- nvinfo : EIATTR_CBANK_PARAM_SIZE
	.align		4
.L_43:
        /*0740*/ 	.byte	0x03, 0x19
        /*0742*/ 	.short	0x0770


	//----- nvinfo : EIATTR_PARAM_CBANK
	.align		4
        /*0744*/ 	.byte	0x04, 0x0a
        /*0746*/ 	.short	(.L_45 - .L_44)
	.align		4
.L_44:
        /*0748*/ 	.word	index@(.nv.constant0._ZN7cutlass13device_kernelINS_4gemm6kernel13GemmUniversalIN4cute5tupleIJiiiiEEENS1_10collective13CollectiveMmaINS1_37MainloopSm90TmaGmmaWarpSpecializedFP8ILi17ENS5_IJNS4_1CILi2EEENSA_ILi1EEESC_EEENS1_35KernelTmaWarpSpecializedCooperativeEEENS5_IJNSA_ILi128EEENSA_ILi64EEESH_EEENS_12float_e4m3_tENS5_IJlSC_lEEESJ_SK_NS4_8TiledMMAINS4_8MMA_AtomIJNS4_4SM904GMMA30MMA_64x64x32_F32E4M3E4M3_SS_TNILNSO_7ScaleInE1ELSQ_1EEEEEENS4_6LayoutISD_NS5_IJSC_NSA_ILi0EEESU_EEEEENS5_IJNS4_10UnderscoreESX_SX_EEEEENS4_13SM90_TMA_LOADENS4_14ComposedLayoutINS4_7SwizzleILi2ELi4ELi3EEENS4_18smem_ptr_flag_bitsILi8EEENST_INS5_IJNSA_ILi8EEESH_EEENS5_IJSH_SC_EEEEEEEvNS4_8identityENS4_23SM90_TMA_LOAD_MULTICASTES1A_vS1B_EENS_8epilogue10collective18CollectiveEpilogueINS1E_22Sm90TmaWarpSpecializedILi2ELi2ELi16ELb0ELb0EEEJSI_NS5_IJSG_NSA_ILi32EEEEEESJ_SK_SJ_SK_NS1E_6fusion15FusionCallbacksIS1I_NS1L_13LinCombEltActINS1E_6thread4SiLuESJ_fSJ_fLNS_15FloatRoundStyleE2EEESI_S1K_JEEES10_NS11_INS12_ILi1ELi4ELi3EEES15_NST_INS5_IJS16_S1J_EEENS5_IJS1J_SC_EEEEEEENS4_39AutoVectorizingCopyWithAssumedAlignmentILi128EEENS4_14SM90_TMA_STOREES1X_S1Z_NS4_9Copy_AtomIJNS4_17SM90_U32x4_STSM_NENS_6half_tEEEEvEEEvvEEEEvNT_6ParamsE)
        /*074c*/ 	.short	0x0210
        /*074e*/ 	.short	0x0770


	//----- nvinfo : EIATTR_SW_WAR
	.align		4
.L_45:
        /*0750*/ 	.byte	0x04, 0x36
        /*0752*/ 	.short	(.L_47 - .L_46)
.L_46:
        /*0754*/ 	.word	0x00000008
.L_47:


//--------------------- .nv.callgraph             --------------------------
	.section	.nv.callgraph,"",@"SHT_CUDA_CALLGRAPH"
	.align	4
	.sectionentsize	8
	.align		4
        /*0000*/ 	.word	0x00000000
	.align		4
        /*0004*/ 	.word	0xffffffff
	.align		4
        /*0008*/ 	.word	index@(_ZN7cutlass13device_kernelINS_4gemm6kernel13GemmUniversalIN4cute5tupleIJiiiiEEENS1_10collective13CollectiveMmaINS1_37MainloopSm90TmaGmmaWarpSpecializedFP8ILi17ENS5_IJNS4_1CILi2EEENSA_ILi1EEESC_EEENS1_35KernelTmaWarpSpecializedCooperativeEEENS5_IJNSA_ILi128EEENSA_ILi64EEESH_EEENS_12float_e4m3_tENS5_IJlSC_lEEESJ_SK_NS4_8TiledMMAINS4_8MMA_AtomIJNS4_4SM904GMMA30MMA_64x64x32_F32E4M3E4M3_SS_TNILNSO_7ScaleInE1ELSQ_1EEEEEENS4_6LayoutISD_NS5_IJSC_NSA_ILi0EEESU_EEEEENS5_IJNS4_10UnderscoreESX_SX_EEEEENS4_13SM90_TMA_LOADENS4_14ComposedLayoutINS4_7SwizzleILi2ELi4ELi3EEENS4_18smem_ptr_flag_bitsILi8EEENST_INS5_IJNSA_ILi8EEESH_EEENS5_IJSH_SC_EEEEEEEvNS4_8identityENS4_23SM90_TMA_LOAD_MULTICASTES1A_vS1B_EENS_8epilogue10collective18CollectiveEpilogueINS1E_22Sm90TmaWarpSpecializedILi2ELi2ELi16ELb0ELb0EEEJSI_NS5_IJSG_NSA_ILi32EEEEEESJ_SK_SJ_SK_NS1E_6fusion15FusionCallbacksIS1I_NS1L_13LinCombEltActINS1E_6thread4SiLuESJ_fSJ_fLNS_15FloatRoundStyleE2EEESI_S1K_JEEES10_NS11_INS12_ILi1ELi4ELi3EEES15_NST_INS5_IJS16_S1J_EEENS5_IJS1J_SC_EEEEEEENS4_39AutoVectorizingCopyWithAssumedAlignmentILi128EEENS4_14SM90_TMA_STOREES1X_S1Z_NS4_9Copy_AtomIJNS4_17SM90_U32x4_STSM_NENS_6half_tEEEEvEEEvvEEEEvNT_6ParamsE)
	.align		4
        /*000c*/ 	.word	index@(__assertfail)
	.align		4
        /*0010*/ 	.word	0x00000000
	.align		4
        /*0014*/ 	.word	0xfffffffe
	.align		4
        /*0018*/ 	.word	0x00000000
	.align		4
        /*001c*/ 	.word	0xfffffffd
	.align		4
        /*0020*/ 	.word	0x00000000
	.align		4
        /*0024*/ 	.word	0xfffffffc


//--------------------- .nv.constant4             --------------------------
	.section	.nv.constant4,"a",@progbits
	.align	8
	.align		8
.nv.constant4:
        /*0000*/ 	.dword	__assertfail
	.align		8
        /*0008*/ 	.dword	__unnamed_1
	.align		8
        /*0010*/ 	.dword	_ZN39_INTERNAL_60e2e57d_4_k_cu_7ff2ddde_27964cuda3std3__45__cpo5beginE
	.align		8
        /*0018*/ 	.dword	_ZN39_INTERNAL_60e2e57d_4_k_cu_7ff2ddde_27964cuda3std3__45__cpo3endE
	.align		8
        /*0020*/ 	.dword	_ZN39_INTERNAL_60e2e57d_4_k_cu_7ff2ddde_27964cuda3std3__45__cpo6cbeginE
	.align		8
        /*0028*/ 	.dword	_ZN39_INTERNAL_60e2e57d_4_k_cu_7ff2ddde_27964cuda3std3__45__cpo4cendE
	.align		8
        /*0030*/ 	.dword	_ZN39_INTERNAL_60e2e57d_4_k_cu_7ff2ddde_27964cuda3std3__441_GLOBAL__N__60e2e57d_4_k_cu_7ff2ddde_27966ignoreE
	.align		8
        /*0038*/ 	.dword	_ZN39_INTERNAL_60e2e57d_4_k_cu_7ff2ddde_27964cuda3std3__419piecewise_constructE
	.align		8
        /*0040*/ 	.dword	_ZN39_INTERNAL_60e2e57d_4_k_cu_7ff2ddde_27964cuda3std3__48in_placeE
	.align		8
        /*0048*/ 	.dword	_ZN39_INTERNAL_60e2e57d_4_k_cu_7ff2ddde_27964cuda3std6ranges3__45__cpo4swapE
	.align		8
        /*0050*/ 	.dword	_ZN39_INTERNAL_60e2e57d_4_k_cu_7ff2ddde_27964cuda3std6ranges3__45__cpo9iter_moveE
	.align		8
        /*0058*/ 	.dword	_ZN39_INTERNAL_60e2e57d_4_k_cu_7ff2ddde_27964cute7productE
	.align		8
        /*0060*/ 	.dword	_ZN39_INTERNAL_60e2e57d_4_k_cu_7ff2ddde_27964cute1_E
	.align		8
        /*0068*/ 	.dword	$str$24
	.align		8
        /*0070*/ 	.dword	$str$25


//--------------------- .text._ZN7cutlass13device_kernelINS_4gemm6kernel13GemmUniversalIN4cute5tupleIJiiiiEEENS1_10collective13CollectiveMmaINS1_37MainloopSm90TmaGmmaWarpSpecializedFP8ILi17ENS5_IJNS4_1CILi2EEENSA_ILi1EEESC_EEENS1_35KernelTmaWarpSpecializedCooperativeEEENS5_IJNSA_ILi128EEENSA_ILi64EEESH_EEENS_12float_e4m3_tENS5_IJlSC_lEEESJ_SK_NS4_8TiledMMAINS4_8MMA_AtomIJNS4_4SM904GMMA30MMA_64x64x32_F32E4M3E4M3_SS_TNILNSO_7ScaleInE1ELSQ_1EEEEEENS4_6LayoutISD_NS5_IJSC_NSA_ILi0EEESU_EEEEENS5_IJNS4_10UnderscoreESX_SX_EEEEENS4_13SM90_TMA_LOADENS4_14ComposedLayoutINS4_7SwizzleILi2ELi4ELi3EEENS4_18smem_ptr_flag_bitsILi8EEENST_INS5_IJNSA_ILi8EEESH_EEENS5_IJSH_SC_EEEEEEEvNS4_8identityENS4_23SM90_TMA_LOAD_MULTICASTES1A_vS1B_EENS_8epilogue10collective18CollectiveEpilogueINS1E_22Sm90TmaWarpSpecializedILi2ELi2ELi16ELb0ELb0EEEJSI_NS5_IJSG_NSA_ILi32EEEEEESJ_SK_SJ_SK_NS1E_6fusion15FusionCallbacksIS1I_NS1L_13LinCombEltActINS1E_6thread4SiLuESJ_fSJ_fLNS_15FloatRoundStyleE2EEESI_S1K_JEEES10_NS11_INS12_ILi1ELi4ELi3EEES15_NST_INS5_IJS16_S1J_EEENS5_IJS1J_SC_EEEEEEENS4_39AutoVectorizingCopyWithAssumedAlignmentILi128EEENS4_14SM90_TMA_STOREES1X_S1Z_NS4_9Copy_AtomIJNS4_17SM90_U32x4_STSM_NENS_6half_tEEEEvEEEvvEEEEvNT_6ParamsE --------------------------
	.section	.text._ZN7cutlass13device_kernelINS_4gemm6kernel13GemmUniversalIN4cute5tupleIJiiiiEEENS1_10collective13CollectiveMmaINS1_37MainloopSm90TmaGmmaWarpSpecializedFP8ILi17ENS5_IJNS4_1CILi2EEENSA_ILi1EEESC_EEENS1_35KernelTmaWarpSpecializedCooperativeEEENS5_IJNSA_ILi128EEENSA_ILi64EEESH_EEENS_12float_e4m3_tENS5_IJlSC_lEEESJ_SK_NS4_8TiledMMAINS4_8MMA_AtomIJNS4_4SM904GMMA30MMA_64x64x32_F32E4M3E4M3_SS_TNILNSO_7ScaleInE1ELSQ_1EEEEEENS4_6LayoutISD_NS5_IJSC_NSA_ILi0EEESU_EEEEENS5_IJNS4_10UnderscoreESX_SX_EEEEENS4_13SM90_TMA_LOADENS4_14ComposedLayoutINS4_7SwizzleILi2ELi4ELi3EEENS4_18smem_ptr_flag_bitsILi8EEENST_INS5_IJNSA_ILi8EEESH_EEENS5_IJSH_SC_EEEEEEEvNS4_8identityENS4_23SM90_TMA_LOAD_MULTICASTES1A_vS1B_EENS_8epilogue10collective18CollectiveEpilogueINS1E_22Sm90TmaWarpSpecializedILi2ELi2ELi16ELb0ELb0EEEJSI_NS5_IJSG_NSA_ILi32EEEEEESJ_SK_SJ_SK_NS1E_6fusion15FusionCallbacksIS1I_NS1L_13LinCombEltActINS1E_6thread4SiLuESJ_fSJ_fLNS_15FloatRoundStyleE2EEESI_S1K_JEEES10_NS11_INS12_ILi1ELi4ELi3EEES15_NST_INS5_IJS16_S1J_EEENS5_IJS1J_SC_EEEEEEENS4_39AutoVectorizingCopyWithAssumedAlignmentILi128EEENS4_14SM90_TMA_STOREES1X_S1Z_NS4_9Copy_AtomIJNS4_17SM90_U32x4_STSM_NENS_6half_tEEEEvEEEvvEEEEvNT_6ParamsE,"ax",@progbits
	.align	128
.text._ZN7cutlass13device_kernelINS_4gemm6kernel13GemmUniversalIN4cute5tupleIJiiiiEEENS1_10collective13CollectiveMmaINS1_37MainloopSm90TmaGmmaWarpSpecializedFP8ILi17ENS5_IJNS4_1CILi2EEENSA_ILi1EEESC_EEENS1_35KernelTmaWarpSpecializedCooperativeEEENS5_IJNSA_ILi128EEENSA_ILi64EEESH_EEENS_12float_e4m3_tENS5_IJlSC_lEEESJ_SK_NS4_8TiledMMAINS4_8MMA_AtomIJNS4_4SM904GMMA30MMA_64x64x32_F32E4M3E4M3_SS_TNILNSO_7ScaleInE1ELSQ_1EEEEEENS4_6LayoutISD_NS5_IJSC_NSA_ILi0EEESU_EEEEENS5_IJNS4_10UnderscoreESX_SX_EEEEENS4_13SM90_TMA_LOADENS4_14ComposedLayoutINS4_7SwizzleILi2ELi4ELi3EEENS4_18smem_ptr_flag_bitsILi8EEENST_INS5_IJNSA_ILi8EEESH_EEENS5_IJSH_SC_EEEEEEEvNS4_8identityENS4_23SM90_TMA_LOAD_MULTICASTES1A_vS1B_EENS_8epilogue10collective18CollectiveEpilogueINS1E_22Sm90TmaWarpSpecializedILi2ELi2ELi16ELb0ELb0EEEJSI_NS5_IJSG_NSA_ILi32EEEEEESJ_SK_SJ_SK_NS1E_6fusion15FusionCallbacksIS1I_NS1L_13LinCombEltActINS1E_6thread4SiLuESJ_fSJ_fLNS_15FloatRoundStyleE2EEESI_S1K_JEEES10_NS11_INS12_ILi1ELi4ELi3EEES15_NST_INS5_IJS16_S1J_EEENS5_IJS1J_SC_EEEEEEENS4_39AutoVectorizingCopyWithAssumedAlignmentILi128EEENS4_14SM90_TMA_STOREES1X_S1Z_NS4_9Copy_AtomIJNS4_17SM90_U32x4_STSM_NENS_6half_tEEEEvEEEvvEEEEvNT_6ParamsE:
        .type           _ZN7cutlass13device_kernelINS_4gemm6kernel13GemmUniversalIN4cute5tupleIJiiiiEEENS1_10collective13CollectiveMmaINS1_37MainloopSm90TmaGmmaWarpSpecializedFP8ILi17ENS5_IJNS4_1CILi2EEENSA_ILi1EEESC_EEENS1_35KernelTmaWarpSpecializedCooperativeEEENS5_IJNSA_ILi128EEENSA_ILi64EEESH_EEENS_12float_e4m3_tENS5_IJlSC_lEEESJ_SK_NS4_8TiledMMAINS4_8MMA_AtomIJNS4_4SM904GMMA30MMA_64x64x32_F32E4M3E4M3_SS_TNILNSO_7ScaleInE1ELSQ_1EEEEEENS4_6LayoutISD_NS5_IJSC_NSA_ILi0EEESU_EEEEENS5_IJNS4_10UnderscoreESX_SX_EEEEENS4_13SM90_TMA_LOADENS4_14ComposedLayoutINS4_7SwizzleILi2ELi4ELi3EEENS4_18smem_ptr_flag_bitsILi8EEENST_INS5_IJNSA_ILi8EEESH_EEENS5_IJSH_SC_EEEEEEEvNS4_8identityENS4_23SM90_TMA_LOAD_MULTICASTES1A_vS1B_EENS_8epilogue10collective18CollectiveEpilogueINS1E_22Sm90TmaWarpSpecializedILi2ELi2ELi16ELb0ELb0EEEJSI_NS5_IJSG_NSA_ILi32EEEEEESJ_SK_SJ_SK_NS1E_6fusion15FusionCallbacksIS1I_NS1L_13LinCombEltActINS1E_6thread4SiLuESJ_fSJ_fLNS_15FloatRoundStyleE2EEESI_S1K_JEEES10_NS11_INS12_ILi1ELi4ELi3EEES15_NST_INS5_IJS16_S1J_EEENS5_IJS1J_SC_EEEEEEENS4_39AutoVectorizingCopyWithAssumedAlignmentILi128EEENS4_14SM90_TMA_STOREES1X_S1Z_NS4_9Copy_AtomIJNS4_17SM90_U32x4_STSM_NENS_6half_tEEEEvEEEvvEEEEvNT_6ParamsE,@function
        .size           _ZN7cutlass13device_kernelINS_4gemm6kernel13GemmUniversalIN4cute5tupleIJiiiiEEENS1_10collective13CollectiveMmaINS1_37MainloopSm90TmaGmmaWarpSpecializedFP8ILi17ENS5_IJNS4_1CILi2EEENSA_ILi1EEESC_EEENS1_35KernelTmaWarpSpecializedCooperativeEEENS5_IJNSA_ILi128EEENSA_ILi64EEESH_EEENS_12float_e4m3_tENS5_IJlSC_lEEESJ_SK_NS4_8TiledMMAINS4_8MMA_AtomIJNS4_4SM904GMMA30MMA_64x64x32_F32E4M3E4M3_SS_TNILNSO_7ScaleInE1ELSQ_1EEEEEENS4_6LayoutISD_NS5_IJSC_NSA_ILi0EEESU_EEEEENS5_IJNS4_10UnderscoreESX_SX_EEEEENS4_13SM90_TMA_LOADENS4_14ComposedLayoutINS4_7SwizzleILi2ELi4ELi3EEENS4_18smem_ptr_flag_bitsILi8EEENST_INS5_IJNSA_ILi8EEESH_EEENS5_IJSH_SC_EEEEEEEvNS4_8identityENS4_23SM90_TMA_LOAD_MULTICASTES1A_vS1B_EENS_8epilogue10collective18CollectiveEpilogueINS1E_22Sm90TmaWarpSpecializedILi2ELi2ELi16ELb0ELb0EEEJSI_NS5_IJSG_NSA_ILi32EEEEEESJ_SK_SJ_SK_NS1E_6fusion15FusionCallbacksIS1I_NS1L_13LinCombEltActINS1E_6thread4SiLuESJ_fSJ_fLNS_15FloatRoundStyleE2EEESI_S1K_JEEES10_NS11_INS12_ILi1ELi4ELi3EEES15_NST_INS5_IJS16_S1J_EEENS5_IJS1J_SC_EEEEEEENS4_39AutoVectorizingCopyWithAssumedAlignmentILi128EEENS4_14SM90_TMA_STOREES1X_S1Z_NS4_9Copy_AtomIJNS4_17SM90_U32x4_STSM_NENS_6half_tEEEEvEEEvvEEEEvNT_6ParamsE,(.L_x_276 - _ZN7cutlass13device_kernelINS_4gemm6kernel13GemmUniversalIN4cute5tupleIJiiiiEEENS1_10collective13CollectiveMmaINS1_37MainloopSm90TmaGmmaWarpSpecializedFP8ILi17ENS5_IJNS4_1CILi2EEENSA_ILi1EEESC_EEENS1_35KernelTmaWarpSpecializedCooperativeEEENS5_IJNSA_ILi128EEENSA_ILi64EEESH_EEENS_12float_e4m3_tENS5_IJlSC_lEEESJ_SK_NS4_8TiledMMAINS4_8MMA_AtomIJNS4_4SM904GMMA30MMA_64x64x32_F32E4M3E4M3_SS_TNILNSO_7ScaleInE1ELSQ_1EEEEEENS4_6LayoutISD_NS5_IJSC_NSA_ILi0EEESU_EEEEENS5_IJNS4_10UnderscoreESX_SX_EEEEENS4_13SM90_TMA_LOADENS4_14ComposedLayoutINS4_7SwizzleILi2ELi4ELi3EEENS4_18smem_ptr_flag_bitsILi8EEENST_INS5_IJNSA_ILi8EEESH_EEENS5_IJSH_SC_EEEEEEEvNS4_8identityENS4_23SM90_TMA_LOAD_MULTICASTES1A_vS1B_EENS_8epilogue10collective18CollectiveEpilogueINS1E_22Sm90TmaWarpSpecializedILi2ELi2ELi16ELb0ELb0EEEJSI_NS5_IJSG_NSA_ILi32EEEEEESJ_SK_SJ_SK_NS1E_6fusion15FusionCallbacksIS1I_NS1L_13LinCombEltActINS1E_6thread4SiLuESJ_fSJ_fLNS_15FloatRoundStyleE2EEESI_S1K_JEEES10_NS11_INS12_ILi1ELi4ELi3EEES15_NST_INS5_IJS16_S1J_EEENS5_IJS1J_SC_EEEEEEENS4_39AutoVectorizingCopyWithAssumedAlignmentILi128EEENS4_14SM90_TMA_STOREES1X_S1Z_NS4_9Copy_AtomIJNS4_17SM90_U32x4_STSM_NENS_6half_tEEEEvEEEvvEEEEvNT_6ParamsE)
        .other          _ZN7cutlass13device_kernelINS_4gemm6kernel13GemmUniversalIN4cute5tupleIJiiiiEEENS1_10collective13CollectiveMmaINS1_37MainloopSm90TmaGmmaWarpSpecializedFP8ILi17ENS5_IJNS4_1CILi2EEENSA_ILi1EEESC_EEENS1_35KernelTmaWarpSpecializedCooperativeEEENS5_IJNSA_ILi128EEENSA_ILi64EEESH_EEENS_12float_e4m3_tENS5_IJlSC_lEEESJ_SK_NS4_8TiledMMAINS4_8MMA_AtomIJNS4_4SM904GMMA30MMA_64x64x32_F32E4M3E4M3_SS_TNILNSO_7ScaleInE1ELSQ_1EEEEEENS4_6LayoutISD_NS5_IJSC_NSA_ILi0EEESU_EEEEENS5_IJNS4_10UnderscoreESX_SX_EEEEENS4_13SM90_TMA_LOADENS4_14ComposedLayoutINS4_7SwizzleILi2ELi4ELi3EEENS4_18smem_ptr_flag_bitsILi8EEENST_INS5_IJNSA_ILi8EEESH_EEENS5_IJSH_SC_EEEEEEEvNS4_8identityENS4_23SM90_TMA_LOAD_MULTICASTES1A_vS1B_EENS_8epilogue10collective18CollectiveEpilogueINS1E_22Sm90TmaWarpSpecializedILi2ELi2ELi16ELb0ELb0EEEJSI_NS5_IJSG_NSA_ILi32EEEEEESJ_SK_SJ_SK_NS1E_6fusion15FusionCallbacksIS1I_NS1L_13LinCombEltActINS1E_6thread4SiLuESJ_fSJ_fLNS_15FloatRoundStyleE2EEESI_S1K_JEEES10_NS11_INS12_ILi1ELi4ELi3EEES15_NST_INS5_IJS16_S1J_EEENS5_IJS1J_SC_EEEEEEENS4_39AutoVectorizingCopyWithAssumedAlignmentILi128EEENS4_14SM90_TMA_STOREES1X_S1Z_NS4_9Copy_AtomIJNS4_17SM90_U32x4_STSM_NENS_6half_tEEEEvEEEvvEEEEvNT_6ParamsE,@"STO_CUDA_ENTRY STV_DEFAULT"
_ZN7cutlass13device_kernelINS_4gemm6kernel13GemmUniversalIN4cute5tupleIJiiiiEEENS1_10collective13CollectiveMmaINS1_37MainloopSm90TmaGmmaWarpSpecializedFP8ILi17ENS5_IJNS4_1CILi2EEENSA_ILi1EEESC_EEENS1_35KernelTmaWarpSpecializedCooperativeEEENS5_IJNSA_ILi128EEENSA_ILi64EEESH_EEENS_12float_e4m3_tENS5_IJlSC_lEEESJ_SK_NS4_8TiledMMAINS4_8MMA_AtomIJNS4_4SM904GMMA30MMA_64x64x32_F32E4M3E4M3_SS_TNILNSO_7ScaleInE1ELSQ_1EEEEEENS4_6LayoutISD_NS5_IJSC_NSA_ILi0EEESU_EEEEENS5_IJNS4_10UnderscoreESX_SX_EEEEENS4_13SM90_TMA_LOADENS4_14ComposedLayoutINS4_7SwizzleILi2ELi4ELi3EEENS4_18smem_ptr_flag_bitsILi8EEENST_INS5_IJNSA_ILi8EEESH_EEENS5_IJSH_SC_EEEEEEEvNS4_8identityENS4_23SM90_TMA_LOAD_MULTICASTES1A_vS1B_EENS_8epilogue10collective18CollectiveEpilogueINS1E_22Sm90TmaWarpSpecializedILi2ELi2ELi16ELb0ELb0EEEJSI_NS5_IJSG_NSA_ILi32EEEEEESJ_SK_SJ_SK_NS1E_6fusion15FusionCallbacksIS1I_NS1L_13LinCombEltActINS1E_6thread4SiLuESJ_fSJ_fLNS_15FloatRoundStyleE2EEESI_S1K_JEEES10_NS11_INS12_ILi1ELi4ELi3EEES15_NST_INS5_IJS16_S1J_EEENS5_IJS1J_SC_EEEEEEENS4_39AutoVectorizingCopyWithAssumedAlignmentILi128EEENS4_14SM90_TMA_STOREES1X_S1Z_NS4_9Copy_AtomIJNS4_17SM90_U32x4_STSM_NENS_6half_tEEEEvEEEvvEEEEvNT_6ParamsE:
[----:B------:R-:W1:Y:S01]  /*0000*/  LDC R1, c[0x0][0x28] ;  /* 0x00000a00ff017b82 */ /* 0x000e620000000800 */
[----:B------:R-:W2:Y:S07]  /*0010*/  S2R R18, SR_TID.X ;  /* 0x0000000000127919 */ /* 0x000eae0000002100 */
[----:B------:R-:W3:Y:S01]  /*0020*/  LDC.64 R8, c[0x0][0x588] ;  /* 0x00016200ff087b82 */ /* 0x000ee20000000a00 */
[----:B------:R-:W-:Y:S01]  /*0030*/  ELECT P0, URZ, PT ;  /* 0x00000000003f782f */ /* 0x000fe20003800000 */
[----:B------:R-:W-:Y:S01]  /*0040*/  BSSY B0, `(.L_x_0) ;  /* 0x0000016000007945 */ /* 0x000fe20003800000 */
[----:B--2---:R-:W-:-:S02]  /*0050*/  SHF.R.U32.HI R0, RZ, 0x5, R18 ;  /* 0x00000005ff007819 */ /* 0x004fc40000011612 */
[----:B------:R-:W-:-:S03]  /*0060*/  SHF.R.U32.HI R4, RZ, 0x7, R18 ;  /* 0x00000007ff047819 */ /* 0x000fc60000011612 */
[----:B------:R-:W2:Y:S04]  /*0070*/  SHFL.IDX PT, R3, R0, RZ, 0x1f ;  /* 0x00001fff00037589 */ /* 0x000ea800000e0000 */
[----:B------:R4:W1:Y:S01]  /*0080*/  SHFL.IDX PT, R6, R4, RZ, 0x1f ;  /* 0x00001fff04067589 */ /* 0x00086200000e0000 */
[----:B--2---:R-:W-:Y:S02]  /*0090*/  ISETP.NE.OR P0, PT, R3, RZ, !P0 ;  /* 0x000000ff0300720c */ /* 0x004fe40004705670 */
[----:B------:R-:W-:-:S11]  /*00a0*/  SHF.R.S32.HI R2, RZ, 0x1f, R3 ;  /* 0x0000001fff027819 */ /* 0x000fd60000011403 */
[----:B-1-34-:R-:W-:Y:S05]  /*00b0*/  @P0 BRA `(.L_x_1) ;  /* 0x0000000000380947 */ /* 0x01afea0003800000 */
[----:B------:R-:W-:Y:S02]  /*00c0*/  ULDC.64 UR4, c[0x0][0x198] ;  /* 0x0000660000047ab9 */ /* 0x000fe40000000a00 */
[----:B------:R-:W-:Y:S02]  /*00d0*/  UIADD3 UR6, UP0, UR4, 0xf0, URZ ;  /* 0x000000f004067890 */ /* 0x000fe4000ff1e03f */
[----:B------:R-:W-:Y:S02]  /*00e0*/  UIADD3 UR8, UP1, UR4, 0x1f0, URZ ;  /* 0x000001f004087890 */ /* 0x000fe4000ff3e03f */
[----:B------:R-:W-:Y:S02]  /*00f0*/  UIADD3 UR10, UP2, UR4, 0x3f0, URZ ;  /* 0x000003f0040a7890 */ /* 0x000fe4000ff5e03f */
[----:B------:R-:W-:Y:S02]  /*0100*/  UIADD3 UR4, UP3, UR4, 0x4f0, URZ ;  /* 0x000004f004047890 */ /* 0x000fe4000ff7e03f */
[----:B------:R-:W-:-:S02]  /*0110*/  UIADD3.X UR7, URZ, UR5, URZ, UP0, !UPT ;  /* 0x000000053f077290 */ /* 0x000fc400087fe43f */
[----:B------:R-:W-:Y:S02]  /*0120*/  UIADD3.X UR9, URZ, UR5, URZ, UP1, !UPT ;  /* 0x000000053f097290 */ /* 0x000fe40008ffe43f */
[----:B------:R-:W-:Y:S02]  /*0130*/  UIADD3.X UR11, URZ, UR5, URZ, UP2, !UPT ;  /* 0x000000053f0b7290 */ /* 0x000fe400097fe43f */
[----:B------:R-:W-:-:S03]  /*0140*/  UIADD3.X UR5, URZ, UR5, URZ, UP3, !UPT ;  /* 0x000000053f057290 */ /* 0x000fc60009ffe43f */
[----:B------:R1:W-:Y:S02]  /*0150*/  UTMACCTL.PF [UR6] ;  /* 0x00000000060079b9 */ /* 0x0003e40008040000 */
[----:B------:R1:W-:Y:S02]  /*0160*/  UTMACCTL.PF [UR8] ;  /* 0x00000000080079b9 */ /* 0x0003e40008040000 */
[----:B------:R1:W-:Y:S02]  /*0170*/  UTMACCTL.PF [UR10] ;  /* 0x000000000a0079b9 */ /* 0x0003e40008040000 */
[----:B------:R1:W-:Y:S02]  /*0180*/  UTMACCTL.PF [UR4] ;  /* 0x00000000040079b9 */ /* 0x0003e40008040000 */
[----:B-1----:R-:W-:Y:S01]  /*0190*/  NOP ;  /* 0x0000000000007918 */ /* 0x002fe20000000000 */
.L_x_1:
[----:B------:R-:W-:Y:S05]  /*01a0*/  BSYNC B0 ;  /* 0x0000000000007941 */ /* 0x000fea0003800000 */
.L_x_0:
[----:B------:R-:W-:Y:S01]  /*01b0*/  ULDC.64 UR4, c[0x0][0x590] ;  /* 0x0001640000047ab9 */ /* 0x000fe20000000a00 */
[----:B------:R-:W-:Y:S01]  /*01c0*/  LEA.HI R2, R2, R3, RZ, 0x2 ;  /* 0x0000000302027211 */ /* 0x000fe200078f10ff */
[----:B------:R-:W-:Y:S01]  /*01d0*/  ULDC.64 UR38, c[0x0][0x208] ;  /* 0x0000820000267ab9 */ /* 0x000fe20000000a00 */
[----:B------:R-:W-:Y:S01]  /*01e0*/  ISETP.NE.U32.AND P2, PT, RZ, UR4, PT ;  /* 0x00000004ff007c0c */ /* 0x000fe2000bf45070 */
[----:B------:R-:W-:Y:S01]  /*01f0*/  IMAD.MOV.U32 R4, RZ, RZ, R8 ;  /* 0x000000ffff047224 */ /* 0x000fe200078e0008 */
[----:B------:R-:W-:Y:S02]  /*0200*/  LOP3.LUT R2, R2, 0xfffffffc, RZ, 0xc0, !PT ;  /* 0xfffffffc02027812 */ /* 0x000fe400078ec0ff */
[----:B------:R-:W-:Y:S02]  /*0210*/  ISETP.NE.AND.EX P3, PT, RZ, UR5, PT, P2 ;  /* 0x00000005ff007c0c */ /* 0x000fe4000bf65320 */
[----:B------:R-:W-:Y:S01]  /*0220*/  MOV R5, R9 ;  /* 0x0000000900057202 */ /* 0x000fe20000000f00 */
[--C-:B------:R-:W-:Y:S01]  /*0230*/  IMAD.IADD R3, R3, 0x1, -R2.reuse ;  /* 0x0000000103037824 */ /* 0x100fe200078e0a02 */
[----:B------:R-:W-:-:S09]  /*0240*/  PRMT R2, RZ, 0x7610, R2 ;  /* 0x00007610ff027816 */ /* 0x000fd20000000002 */
[----:B------:R-:W-:Y:S05]  /*0250*/  @P3 BRA `(.L_x_2) ;  /* 0x0000000000303947 */ /* 0x000fea0003800000 */
[----:B------:R-:W-:Y:S02]  /*0260*/  ULDC.64 UR6, c[0x0][0x588] ;  /* 0x0001620000067ab9 */ /* 0x000fe40000000a00 */
[----:B------:R-:W-:-:S04]  /*0270*/  ISETP.NE.U32.AND P0, PT, RZ, UR6, PT ;  /* 0x00000006ff007c0c */ /* 0x000fc8000bf05070 */
[----:B------:R-:W-:-:S13]  /*0280*/  ISETP.NE.AND.EX P0, PT, RZ, UR7, PT, P0 ;  /* 0x00000007ff007c0c */ /* 0x000fda000bf05300 */
[----:B------:R-:W-:Y:S05]  /*0290*/  @!P0 BRA `(.L_x_3) ;  /* 0x0000000000108947 */ /* 0x000fea0003800000 */
[----:B------:R-:W2:Y:S02]  /*02a0*/  LDG.E R2, desc[UR38][R4.64] ;  /* 0x0000002604027981 */ /* 0x000ea4000c1e1900 */
[----:B--2---:R-:W-:Y:S01]  /*02b0*/  FSETP.NEU.AND P1, PT, R2, RZ, PT ;  /* 0x000000ff0200720b */ /* 0x004fe20003f2d000 */
[----:B------:R-:W-:Y:S01]  /*02c0*/  IMAD.MOV.U32 R2, RZ, RZ, 0x1 ;  /* 0x00000001ff027424 */ /* 0x000fe200078e00ff */
[----:B------:R-:W-:Y:S11]  /*02d0*/  BRA `(.L_x_2) ;  /* 0x0000000000107947 */ /* 0x000ff60003800000 */
.L_x_3:
[----:B------:R-:W-:Y:S01]  /*02e0*/  ULDC UR6, c[0x0][0x580] ;  /* 0x0001600000067ab9 */ /* 0x000fe20000000800 */
[----:B------:R-:W-:Y:S01]  /*02f0*/  IMAD.MOV.U32 R2, RZ, RZ, 0x1 ;  /* 0x00000001ff027424 */ /* 0x000fe200078e00ff */
[----:B------:R-:W-:Y:S02]  /*0300*/  FSETP.NEU.AND P1, PT, RZ, UR6, PT ;  /* 0x00000006ff007c0b */ /* 0x000fe4000bf2d000 */
[----:B------:R-:W-:-:S11]  /*0310*/  CS2R R4, SRZ ;  /* 0x0000000000047805 */ /* 0x000fd6000001ff00 */
.L_x_2:
[----:B------:R-:W-:Y:S02]  /*0320*/  ISETP.NE.U32.AND P4, PT, R4, RZ, PT ;  /* 0x000000ff0400720c */ /* 0x000fe40003f85070 */
[----:B------:R-:W-:Y:S02]  /*0330*/  ISETP.NE.AND.EX P5, PT, RZ, UR5, PT, P2 ;  /* 0x00000005ff007c0c */ /* 0x000fe4000bfa5320 */
[----:B------:R-:W-:Y:S02]  /*0340*/  ISETP.NE.AND.EX P2, PT, R5, RZ, PT, P4 ;  /* 0x000000ff0500720c */ /* 0x000fe40003f45340 */
[----:B------:R-:W-:-:S11]  /*0350*/  PLOP3.LUT P0, PT, PT, PT, PT, 0x8, 0x0 ;  /* 0x000000000000781c */ /* 0x000fd60003f0e170 */
[----:B------:R-:W-:Y:S05]  /*0360*/  @P2 BRA P5, `(.L_x_4) ;  /* 0x0000000000342947 */ /* 0x000fea0002800000 */
[----:B------:R-:W-:-:S04]  /*0370*/  ISETP.NE.U32.AND P0, PT, RZ, UR4, PT ;  /* 0x00000004ff007c0c */ /* 0x000fc8000bf05070 */
[----:B------:R-:W-:-:S13]  /*0380*/  ISETP.NE.AND.EX P0, PT, RZ, UR5, PT, P0 ;  /* 0x00000005ff007c0c */ /* 0x000fda000bf05300 */
[----:B------:R-:W-:Y:S05]  /*0390*/  @!P0 BRA `(.L_x_5) ;  /* 0x0000000000248947 */ /* 0x000fea0003800000 */
[----:B------:R-:W-:Y:S02]  /*03a0*/  PRMT R2, R2, 0x9910, RZ ;  /* 0x0000991002027816 */ /* 0x000fe400000000ff */
[----:B------:R-:W-:Y:S02]  /*03b0*/  ISETP.NE.U32.AND P0, PT, R4, RZ, PT ;  /* 0x000000ff0400720c */ /* 0x000fe40003f05070 */
[----:B------:R-:W-:Y:S02]  /*03c0*/  ISETP.NE.AND P2, PT, R2, RZ, PT ;  /* 0x000000ff0200720c */ /* 0x000fe40003f45270 */
[----:B------:R-:W-:Y:S02]  /*03d0*/  ISETP.NE.AND.EX P0, PT, R5, RZ, PT, P0 ;  /* 0x000000ff0500720c */ /* 0x000fe40003f05300 */
[----:B------:R-:W-:-:S09]  /*03e0*/  SEL R2, RZ, 0xffffffff, P1 ;  /* 0xffffffffff027807 */ /* 0x000fd20000800000 */
[----:B------:R-:W-:-:S04]  /*03f0*/  @!P2 SEL R2, RZ, 0xffffffff, P0 ;  /* 0xffffffffff02a807 */ /* 0x000fc80000000000 */
[----:B------:R-:W-:-:S04]  /*0400*/  LOP3.LUT R2, R2, 0x1, RZ, 0xc0, !PT ;  /* 0x0000000102027812 */ /* 0x000fc800078ec0ff */
[----:B------:R-:W-:Y:S01]  /*0410*/  ISETP.EQ.U32.AND P0, PT, R2, 0x1, PT ;  /* 0x000000010200780c */ /* 0x000fe20003f02070 */
[----:B------:R-:W-:-:S12]  /*0420*/  BRA `(.L_x_4) ;  /* 0x0000000000047947 */ /* 0x000fd80003800000 */
.L_x_5:
[----:B------:R-:W-:-:S13]  /*0430*/  PLOP3.LUT P0, PT, P1, PT, PT, 0x8, 0x0 ;  /* 0x000000000000781c */ /* 0x000fda0000f0e170 */
.L_x_4:
[----:B------:R-:W1:Y:S02]  /*0440*/  SHFL.IDX PT, R2, R0, RZ, 0x1f ;  /* 0x00001fff00027589 */ /* 0x000e6400000e0000 */
[----:B-1----:R-:W-:-:S13]  /*0450*/  ISETP.NE.AND P1, PT, R2, RZ, PT ;  /* 0x000000ff0200720c */ /* 0x002fda0003f25270 */
[----:B------:R-:W-:Y:S05]  /*0460*/  @P1 BRA `(.L_x_6) ;  /* 0x0000000000cc1947 */ /* 0x000fea0003800000 */
[----:B------:R-:W-:Y:S01]  /*0470*/  ELECT P1, URZ, PT ;  /* 0x00000000003f782f */ /* 0x000fe20003820000 */
[----:B------:R-:W-:-:S12]  /*0480*/  BSSY B0, `(.L_x_6) ;  /* 0x0000031000007945 */ /* 0x000fd80003800000 */
[----:B------:R-:W-:Y:S05]  /*0490*/  @!P1 BRA `(.L_x_7) ;  /* 0x0000000000bc9947 */ /* 0x000fea0003800000 */
[----:B------:R-:W1:Y:S01]  /*04a0*/  S2UR UR8, SR_CgaCtaId ;  /* 0x00000000000879c3 */ /* 0x000e620000008800 */
[----:B------:R-:W-:Y:S01]  /*04b0*/  UMOV UR4, 0x400 ;  /* 0x0000040000047882 */ /* 0x000fe20000000000 */
[----:B------:R-:W-:Y:S01]  /*04c0*/  UMOV UR5, 0x1 ;  /* 0x0000000100057882 */ /* 0x000fe20000000000 */
[----:B------:R-:W-:Y:S02]  /*04d0*/  UMOV UR6, 0x4 ;  /* 0x0000000400067882 */ /* 0x000fe40000000000 */
[----:B------:R-:W-:-:S04]  /*04e0*/  UIADD3 UR6, -UR6, 0x100000, URZ ;  /* 0x0010000006067890 */ /* 0x000fc8000fffe13f */
[----:B------:R-:W-:Y:S02]  /*04f0*/  USHF.L.U32 UR7, UR6, 0xb, URZ ;  /* 0x0000000b06077899 */ /* 0x000fe4000800063f */
[----:B------:R-:W-:Y:S02]  /*0500*/  USHF.L.U32 UR6, UR6, 0x1, URZ ;  /* 0x0000000106067899 */ /* 0x000fe4000800063f */
[----:B-1----:R-:W-:Y:S02]  /*0510*/  ULEA UR8, UR8, UR4, 0x18 ;  /* 0x0000000408087291 */ /* 0x002fe4000f8ec03f */
[----:B------:R-:W-:-:S04]  /*0520*/  UIADD3 UR4, -UR5, 0x100000, URZ ;  /* 0x0010000005047890 */ /* 0x000fc8000fffe13f */
[----:B------:R-:W-:Y:S02]  /*0530*/  USHF.L.U32 UR5, UR4, 0xb, URZ ;  /* 0x0000000b04057899 */ /* 0x000fe4000800063f */
[----:B------:R-:W-:Y:S01]  /*0540*/  USHF.L.U32 UR4, UR4, 0x1, URZ ;  /* 0x0000000104047899 */ /* 0x000fe2000800063f */
[----:B------:R-:W1:Y:S11]  /*0550*/  FENCE.VIEW.ASYNC.S ;  /* 0x00000000000073c6 */ /* 0x000e760000000000 */
[----:B-1----:R1:W2:Y:S01]  /*0560*/  SYNCS.EXCH.64 URZ, [UR8], UR4 ;  /* 0x00000004083f75b2 */ /* 0x0022a20008000100 */
[----:B------:R1:W3:Y:S01]  /*0570*/  SYNCS.EXCH.64 URZ, [UR8+0x88], UR6 ;  /* 0x00008806083f75b2 */ /* 0x0002e20008000100 */
[----:B------:R1:W4:Y:S01]  /*0580*/  SYNCS.EXCH.64 URZ, [UR8+0x8], UR4 ;  /* 0x00000804083f75b2 */ /* 0x0003220008000100 */
[----:B------:R1:W1:Y:S01]  /*0590*/  SYNCS.EXCH.64 URZ, [UR8+0x90], UR6 ;  /* 0x00009006083f75b2 */ /* 0x0002620008000100 */
        /* <DEDUP_REMOVED lines=30> */
[----:B--234-:R-:W-:Y:S01]  /*0780*/  NOP ;  /* 0x0000000000007918 */ /* 0x01cfe20000000000 */
.L_x_7:
[----:B-1----:R-:W-:Y:S05]  /*0790*/  BSYNC B0 ;  /* 0x0000000000007941 */ /* 0x002fea0003800000 */
.L_x_6:
[----:B------:R-:W1:Y:S01]  /*07a0*/  S2UR UR9, SR_CTAID.X ;  /* 0x00000000000979c3 */ /* 0x000e620000002500 */
[----:B------:R-:W2:Y:S01]  /*07b0*/  S2R R4, SR_CTAID.Y ;  /* 0x0000000000047919 */ /* 0x000ea20000002600 */
[----:B------:R-:W-:Y:S01]  /*07c0*/  ULDC UR4, c[0x0][0x150] ;  /* 0x0000540000047ab9 */ /* 0x000fe20000000800 */
[----:B------:R-:W-:Y:S01]  /*07d0*/  NOP ;  /* 0x0000000000007918 */ /* 0x000fe20000000000 */
[----:B------:R-:W3:Y:S04]  /*07e0*/  SHFL.IDX PT, R12, R0, RZ, 0x1f ;  /* 0x00001fff000c7589 */ /* 0x000ee800000e0000 */
[----:B------:R-:W4:Y:S01]  /*07f0*/  LDC R10, c[0x0][0x144] ;  /* 0x00005100ff0a7b82 */ /* 0x000f220000000800 */
[----:B-1----:R-:W-:-:S05]  /*0800*/  I2FP.F32.U32 R7, UR9 ;  /* 0x0000000900077c45 */ /* 0x002fca0008201000 */
[----:B------:R-:W-:Y:S01]  /*0810*/  FMUL R11, R7, UR4 ;  /* 0x00000004070b7c20 */ /* 0x000fe20008400000 */
[----:B---3--:R-:W-:Y:S01]  /*0820*/  ISETP.NE.AND P1, PT, R12, RZ, PT ;  /* 0x000000ff0c00720c */ /* 0x008fe20003f25270 */
[----:B------:R-:W-:Y:S01]  /*0830*/  ULDC UR4, c[0x0][0x154] ;  /* 0x0000550000047ab9 */ /* 0x000fe20000000800 */
[----:B------:R-:W-:Y:S02]  /*0840*/  SHF.R.S32.HI R7, RZ, 0x1f, R18 ;  /* 0x0000001fff077819 */ /* 0x000fe40000011412 */
[----:B--2---:R-:W-:Y:S01]  /*0850*/  I2FP.F32.U32 R12, R4 ;  /* 0x00000004000c7245 */ /* 0x004fe20000201000 */
[----:B------:R-:W1:Y:S01]  /*0860*/  F2I.U32.TRUNC.NTZ R11, R11 ;  /* 0x0000000b000b7305 */ /* 0x000e62000020f000 */
[----:B------:R-:W-:-:S03]  /*0870*/  LEA.HI R7, R7, R18, RZ, 0x7 ;  /* 0x0000001207077211 */ /* 0x000fc600078f38ff */
[----:B------:R-:W-:Y:S01]  /*0880*/  FMUL R14, R12, UR4 ;  /* 0x000000040c0e7c20 */ /* 0x000fe20008400000 */
[----:B------:R-:W-:Y:S02]  /*0890*/  LOP3.LUT R7, R7, 0xffffff80, RZ, 0xc0, !PT ;  /* 0xffffff8007077812 */ /* 0x000fe400078ec0ff */
[----:B-1----:R-:W-:-:S05]  /*08a0*/  IADD3 R13, -R11, RZ, RZ ;  /* 0x000000ff0b0d7210 */ /* 0x002fca0007ffe1ff */
[----:B----4-:R-:W-:Y:S01]  /*08b0*/  IMAD R10, R10, R13, UR9 ;  /* 0x000000090a0a7e24 */ /* 0x010fe2000f8e020d */
[----:B------:R-:W-:Y:S06]  /*08c0*/  @P1 BRA `(.L_x_8) ;  /* 0x0000000000481947 */ /* 0x000fec0003800000 */
[----:B------:R-:W1:Y:S01]  /*08d0*/  S2UR UR5, SR_CgaCtaId ;  /* 0x00000000000579c3 */ /* 0x000e620000008800 */
[----:B------:R-:W-:Y:S01]  /*08e0*/  UMOV UR4, 0x400 ;  /* 0x0000040000047882 */ /* 0x000fe20000000000 */
[----:B------:R-:W-:Y:S01]  /*08f0*/  UMOV UR6, 0x20 ;  /* 0x0000002000067882 */ /* 0x000fe20000000000 */
[----:B------:R-:W-:Y:S01]  /*0900*/  UMOV UR7, 0x100 ;  /* 0x0000010000077882 */ /* 0x000fe20000000000 */
[----:B------:R-:W-:Y:S01]  /*0910*/  ELECT P1, URZ, PT ;  /* 0x00000000003f782f */ /* 0x000fe20003820000 */
[----:B-1----:R-:W-:Y:S02]  /*0920*/  ULEA UR8, UR5, UR4, 0x18 ;  /* 0x0000000405087291 */ /* 0x002fe4000f8ec03f */
[----:B------:R-:W-:-:S04]  /*0930*/  UIADD3 UR4, -UR6, 0x100000, URZ ;  /* 0x0010000006047890 */ /* 0x000fc8000fffe13f */
[----:B------:R-:W-:Y:S02]  /*0940*/  USHF.L.U32 UR5, UR4, 0xb, URZ ;  /* 0x0000000b04057899 */ /* 0x000fe4000800063f */
[----:B------:R-:W-:Y:S02]  /*0950*/  USHF.L.U32 UR4, UR4, 0x1, URZ ;  /* 0x0000000104047899 */ /* 0x000fe4000800063f */
[----:B------:R-:W-:-:S04]  /*0960*/  UIADD3 UR6, -UR7, 0x100000, URZ ;  /* 0x0010000007067890 */ /* 0x000fc8000fffe13f */
[----:B------:R-:W-:Y:S02]  /*0970*/  USHF.L.U32 UR7, UR6, 0xb, URZ ;  /* 0x0000000b06077899 */ /* 0x000fe4000800063f */
[----:B------:R-:W-:Y:S01]  /*0980*/  USHF.L.U32 UR6, UR6, 0x1, URZ ;  /* 0x0000000106067899 */ /* 0x000fe2000800063f */
[----:B------:R-:W1:Y:S03]  /*0990*/  FENCE.VIEW.ASYNC.S ;  /* 0x00000000000073c6 */ /* 0x000e660000000000 */
[----:B-1----:R1:W2:Y:S08]  /*09a0*/  SYNCS.EXCH.64 URZ, [UR8+0x110], UR4 ;  /* 0x00011004083f75b2 */ /* 0x0022b00008000100 */
[----:B------:R1:W3:Y:S01]  /*09b0*/  SYNCS.EXCH.64 URZ, [UR8+0x120], UR6 ;  /* 0x00012006083f75b2 */ /* 0x0002e20008000100 */
[----:B------:R1:W4:Y:S01]  /*09c0*/  SYNCS.EXCH.64 URZ, [UR8+0x118], UR4 ;  /* 0x00011804083f75b2 */ /* 0x0003220008000100 */
[----:B------:R1:W1:Y:S01]  /*09d0*/  SYNCS.EXCH.64 URZ, [UR8+0x128], UR6 ;  /* 0x00012806083f75b2 */ /* 0x0002620008000100 */
[----:B------:R-:W-:Y:S01]  /*09e0*/  NOP ;  /* 0x0000000000007918 */ /* 0x000fe20000000000 */
.L_x_8:
[----:B------:R-:W-:Y:S01]  /*09f0*/  IMAD.IADD R7, R18, 0x1, -R7 ;  /* 0x0000000112077824 */ /* 0x000fe200078e0a07 */
[----:B------:R-:W5:Y:S01]  /*0a00*/  SHFL.IDX PT, R0, R0, RZ, 0x1f ;  /* 0x00001fff00007589 */ /* 0x000f6200000e0000 */
[----:B------:R-:W-:Y:S02]  /*0a10*/  SHF.R.S32.HI R13, RZ, 0x1f, R2 ;  /* 0x0000001fff0d7819 */ /* 0x000fe40000011402 */
[----:B------:R-:W-:Y:S01]  /*0a20*/  ELECT P1, URZ, PT ;  /* 0x00000000003f782f */ /* 0x000fe20003820000 */
[----:B------:R-:W2:Y:S01]  /*0a30*/  F2I.U32.TRUNC.NTZ R14, R14 ;  /* 0x0000000e000e7305 */ /* 0x000ea2000020f000 */
[----:B------:R-:W-:Y:S01]  /*0a40*/  SHF.R.S32.HI R12, RZ, 0x1f, R7 ;  /* 0x0000001fff0c7819 */ /* 0x000fe20000011407 */
[----:B-1----:R-:W-:Y:S01]  /*0a50*/  UMOV UR4, 0x20 ;  /* 0x0000002000047882 */ /* 0x002fe20000000000 */
[----:B------:R-:W-:Y:S01]  /*0a60*/  LEA.HI R13, R13, R2, RZ, 0x2 ;  /* 0x000000020d0d7211 */ /* 0x000fe200078f10ff */
[----:B------:R-:W-:Y:S01]  /*0a70*/  IMAD.MOV.U32 R23, RZ, RZ, 0x1 ;  /* 0x00000001ff177424 */ /* 0x000fe200078e00ff */
[----:B------:R-:W-:Y:S01]  /*0a80*/  LEA.HI R12, R12, R7, RZ, 0x3 ;  /* 0x000000070c0c7211 */ /* 0x000fe200078f18ff */
[----:B------:R-:W-:Y:S01]  /*0a90*/  NOP ;  /* 0x0000000000007918 */ /* 0x000fe20000000000 */
[----:B------:R-:W-:-:S02]  /*0aa0*/  LOP3.LUT R13, R13, 0x3ffffffc, RZ, 0xc0, !PT ;  /* 0x3ffffffc0d0d7812 */ /* 0x000fc400078ec0ff */
[--C-:B------:R-:W-:Y:S02]  /*0ab0*/  SHF.R.S32.HI R11, RZ, 0x3, R12.reuse ;  /* 0x00000003ff0b7819 */ /* 0x100fe4000001140c */
[----:B------:R-:W-:Y:S01]  /*0ac0*/  SHF.R.S32.HI R12, RZ, 0x1f, R12 ;  /* 0x0000001fff0c7819 */ /* 0x000fe2000001140c */
[----:B------:R-:W-:Y:S01]  /*0ad0*/  IMAD.IADD R13, R2, 0x1, -R13 ;  /* 0x00000001020d7824 */ /* 0x000fe200078e0a0d */
[C---:B------:R-:W-:Y:S01]  /*0ae0*/  ISETP.NE.AND P4, PT, R3.reuse, RZ, PT ;  /* 0x000000ff0300720c */ /* 0x040fe20003f85270 */
[----:B------:R-:W1:Y:S01]  /*0af0*/  LDC R2, c[0x0][0x140] ;  /* 0x00005000ff027b82 */ /* 0x000e620000000800 */
[----:B------:R-:W-:Y:S01]  /*0b00*/  LEA.HI R12, R12, R11, RZ, 0x2 ;  /* 0x0000000b0c0c7211 */ /* 0x000fe200078f10ff */
[----:B--2---:R-:W-:Y:S01]  /*0b10*/  IMAD.MOV R24, RZ, RZ, -R14 ;  /* 0x000000ffff187224 */ /* 0x004fe200078e0a0e */
[----:B------:R-:W-:Y:S02]  /*0b20*/  ISETP.EQ.OR P2, PT, R3, 0x3, !P4 ;  /* 0x000000030300780c */ /* 0x000fe40006742670 */
[----:B------:R-:W-:-:S02]  /*0b30*/  LOP3.LUT R12, R12, 0xfffffffc, RZ, 0xc0, !PT ;  /* 0xfffffffc0c0c7812 */ /* 0x000fc400078ec0ff */
[----:B-----5:R-:W-:Y:S02]  /*0b40*/  ISETP.NE.OR P1, PT, R0, RZ, !P1 ;  /* 0x000000ff0000720c */ /* 0x020fe40004f25670 */
[----:B------:R-:W-:Y:S02]  /*0b50*/  IADD3 R12, R11, -R12, RZ ;  /* 0x8000000c0b0c7210 */ /* 0x000fe40007ffe0ff */
[----:B------:R-:W2:Y:S01]  /*0b60*/  LDC R11, c[0x0][0x148] ;  /* 0x00005200ff0b7b82 */ /* 0x000ea20000000800 */
[----:B------:R-:W-:Y:S02]  /*0b70*/  ISETP.EQ.AND P2, PT, R6, RZ, P2 ;  /* 0x000000ff0600720c */ /* 0x000fe40001742270 */
[----:B------:R-:W-:Y:S02]  /*0b80*/  IMAD R12, R13, 0x4, R12 ;  /* 0x000000040d0c7824 */ /* 0x000fe400078e020c */
[----:B------:R-:W-:-:S03]  /*0b90*/  SEL R19, RZ, 0x1, !P2 ;  /* 0x00000001ff137807 */ /* 0x000fc60005000000 */
[----:B------:R-:W-:Y:S01]  /*0ba0*/  LEA.HI R0, R12, R12, RZ, 0x1 ;  /* 0x0000000c0c007211 */ /* 0x000fe200078f08ff */
[----:B------:R-:W-:Y:S01]  /*0bb0*/  VOTEU.ALL UP0, P1 ;  /* 0x00000000003f7886 */ /* 0x000fe20000800000 */
[----:B------:R-:W-:Y:S02]  /*0bc0*/  VOTEU.ALL UP1, P1 ;  /* 0x00000000003f7886 */ /* 0x000fe40000820000 */
[----:B------:R-:W-:Y:S02]  /*0bd0*/  LOP3.LUT R13, R0, 0xfffffffe, RZ, 0xc0, !PT ;  /* 0xfffffffe000d7812 */ /* 0x000fe400078ec0ff */
[----:B------:R-:W5:Y:S01]  /*0be0*/  @!UP0 S2UR UR7, SR_CgaCtaId ;  /* 0x00000000000789c3 */ /* 0x000f620000008800 */
[----:B------:R-:W-:Y:S01]  /*0bf0*/  @!UP0 UMOV UR6, 0x400 ;  /* 0x0000040000068882 */ /* 0x000fe20000000000 */
[----:B------:R-:W-:-:S04]  /*0c00*/  @!UP0 UIADD3 UR4, -UR4, 0x100000, URZ ;  /* 0x0010000004048890 */ /* 0x000fc8000fffe13f */
[----:B------:R-:W-:Y:S02]  /*0c10*/  @!UP0 USHF.L.U32 UR5, UR4, 0xb, URZ ;  /* 0x0000000b04058899 */ /* 0x000fe4000800063f */
[----:B------:R-:W-:Y:S01]  /*0c20*/  @!UP0 USHF.L.U32 UR4, UR4, 0x1, URZ ;  /* 0x0000000104048899 */ /* 0x000fe2000800063f */
[----:B------:R-:W-:Y:S01]  /*0c30*/  IMAD.IADD R13, R12, 0x1, -R13 ;  /* 0x000000010c0d7824 */ /* 0x000fe200078e0a0d */
[----:B-1----:R-:W-:-:S04]  /*0c40*/  ISETP.EQ.U32.AND P2, PT, R2, 0x1, PT ;  /* 0x000000010200780c */ /* 0x002fc80003f42070 */
[----:B------:R-:W-:Y:S02]  /*0c50*/  ISETP.NE.AND P5, PT, R13, R10, PT ;  /* 0x0000000a0d00720c */ /* 0x000fe40003fa5270 */
[----:B------:R-:W-:-:S04]  /*0c60*/  SHF.L.U32 R13, R12, 0x2, RZ ;  /* 0x000000020c0d7819 */ /* 0x000fc800000006ff */
[----:B------:R-:W-:Y:S01]  /*0c70*/  LOP3.LUT R22, R12, 0xc, R13, 0x78, !PT ;  /* 0x0000000c0c167812 */ /* 0x000fe200078e780d */
[----:B--2---:R-:W-:Y:S01]  /*0c80*/  IMAD R13, R11, R24, R4 ;  /* 0x000000180b0d7224 */ /* 0x004fe200078e0204 */
[----:B------:R-:W-:-:S05]  /*0c90*/  IADD3 R12, R6, -0x1, RZ ;  /* 0xffffffff060c7810 */ /* 0x000fca0007ffe0ff */
[----:B------:R-:W-:Y:S01]  /*0ca0*/  @P5 LEA.HI R0, R22, R22, RZ, 0x1 ;  /* 0x0000001616005211 */ /* 0x000fe200078f08ff */
[----:B-----5:R-:W-:-:S03]  /*0cb0*/  @!UP0 ULEA UR6, UR7, UR6, 0x18 ;  /* 0x0000000607068291 */ /* 0x020fc6000f8ec03f */
[----:B------:R-:W-:Y:S01]  /*0cc0*/  @P5 SHF.R.S32.HI R0, RZ, 0x1, R0 ;  /* 0x00000001ff005819 */ /* 0x000fe20000011400 */
[----:B------:R-:W-:Y:S01]  /*0cd0*/  VOTEU.ALL UP0, P1 ;  /* 0x00000000003f7886 */ /* 0x000fe20000800000 */
[----:B------:R-:W-:Y:S02]  /*0ce0*/  LOP3.LUT P1, RZ, R7, 0x7, RZ, 0xc0, !PT ;  /* 0x0000000707ff7812 */ /* 0x000fe4000782c0ff */
[----:B------:R-:W-:Y:S02]  /*0cf0*/  @P5 ISETP.NE.AND P6, PT, R0, R13, PT ;  /* 0x0000000d0000520c */ /* 0x000fe40003fc5270 */
[----:B------:R-:W-:Y:S02]  /*0d00*/  ISETP.LT.U32.AND P1, PT, R22, 0x2, !P1 ;  /* 0x000000021600780c */ /* 0x000fe40004f21070 */
[----:B------:R-:W-:Y:S02]  /*0d10*/  @P5 SEL R23, RZ, 0x1, P6 ;  /* 0x00000001ff175807 */ /* 0x000fe40003000000 */
[----:B------:R-:W-:Y:S01]  /*0d20*/  ISETP.NE.AND P5, PT, R6, RZ, PT ;  /* 0x000000ff0600720c */ /* 0x000fe20003fa5270 */
[----:B------:R-:W1:Y:S02]  /*0d30*/  FENCE.VIEW.ASYNC.S ;  /* 0x00000000000073c6 */ /* 0x000e640000000000 */
[----:B-1----:R1:W2:Y:S01]  /*0d40*/  @!UP0 SYNCS.EXCH.64 URZ, [UR6+0x130], UR4 ;  /* 0x00013004063f85b2 */ /* 0x0022a20008000100 */
[----:B------:R-:W-:-:S02]  /*0d50*/  SEL R0, RZ, 0x1, !P1 ;  /* 0x00000001ff007807 */ /* 0x000fc40004800000 */
[----:B------:R-:W-:Y:S02]  /*0d60*/  ISETP.EQ.AND P6, PT, R3, 0x2, !P5 ;  /* 0x000000020300780c */ /* 0x000fe40006fc2270 */
[----:B------:R-:W-:Y:S02]  /*0d70*/  ISETP.GE.U32.AND P1, PT, R12, 0x2, PT ;  /* 0x000000020c00780c */ /* 0x000fe40003f26070 */
[----:B------:R-:W-:Y:S02]  /*0d80*/  SEL R2, RZ, 0x1, !P6 ;  /* 0x00000001ff027807 */ /* 0x000fe40007000000 */
[----:B------:R-:W-:Y:S02]  /*0d90*/  LOP3.LUT R23, R23, R0, RZ, 0xc0, !PT ;  /* 0x0000000017177212 */ /* 0x000fe400078ec0ff */
[----:B------:R-:W-:Y:S02]  /*0da0*/  SEL R0, R2, 0x2, P1 ;  /* 0x0000000202007807 */ /* 0x000fe40000800000 */
[----:B------:R-:W-:Y:S01]  /*0db0*/  SEL R19, R19, 0x2, P1 ;  /* 0x0000000213137807 */ /* 0x000fe20000800000 */
[----:B------:R1:W1:Y:S01]  /*0dc0*/  @!UP1 SYNCS.EXCH.64 URZ, [UR6+0x138], UR4 ;  /* 0x00013804063f95b2 */ /* 0x0002620008000100 */
[----:B------:R-:W-:Y:S01]  /*0dd0*/  NOP ;  /* 0x0000000000007918 */ /* 0x000fe20000000000 */
[----:B------:R-:W-:Y:S05]  /*0de0*/  @!P2 BRA `(.L_x_9) ;  /* 0x000000000008a947 */ /* 0x000fea0003800000 */
[----:B-1234-:R-:W-:Y:S01]  /*0df0*/  UCGABAR_ARV ;  /* 0x00000000000079c7 */ /* 0x01efe20008000000 */
[----:B------:R-:W-:Y:S05]  /*0e00*/  BRA `(.L_x_10) ;  /* 0x0000000000047947 */ /* 0x000fea0003800000 */
.L_x_9:
[----:B-1234-:R-:W-:Y:S01]  /*0e10*/  NOP ;  /* 0x0000000000007918 */ /* 0x01efe20000000000 */
.L_x_10:
[----:B------:R-:W1:Y:S01]  /*0e20*/  LDC R2, c[0x0][0x904] ;  /* 0x00024100ff027b82 */ /* 0x000e620000000800 */
[----:B------:R-:W-:Y:S01]  /*0e30*/  MOV R7, RZ ;  /* 0x000000ff00077202 */ /* 0x000fe20000000f00 */
[----:B------:R-:W-:Y:S01]  /*0e40*/  IMAD.U32 R6, RZ, RZ, UR9 ;  /* 0x00000009ff067e24 */ /* 0x000fe2000f8e00ff */
[----:B-1----:R-:W-:-:S04]  /*0e50*/  ISETP.NE.AND P1, PT, R2, 0x1, PT ;  /* 0x000000010200780c */ /* 0x002fc80003f25270 */
[----:B------:R-:W-:-:S09]  /*0e60*/  P2R R5, PR, RZ, 0x2 ;  /* 0x00000002ff057803 */ /* 0x000fd20000000000 */
[----:B------:R-:W1:Y:S01]  /*0e70*/  @P1 LDC R17, c[0x0][0x10] ;  /* 0x00000400ff111b82 */ /* 0x000e620000000800 */
[----:B------:R-:W-:Y:S02]  /*0e80*/  @P1 IMAD.MOV.U32 R5, RZ, RZ, RZ ;  /* 0x000000ffff051224 */ /* 0x000fe400078e00ff */
[----:B------:R-:W-:-:S05]  /*0e90*/  @P1 IMAD.MOV.U32 R15, RZ, RZ, RZ ;  /* 0x000000ffff0f1224 */ /* 0x000fca00078e00ff */
[----:B------:R-:W2:Y:S01]  /*0ea0*/  @!P1 LDC R13, c[0x0][0xc] ;  /* 0x00000300ff0d9b82 */ /* 0x000ea20000000800 */
[----:B------:R-:W-:Y:S01]  /*0eb0*/  ULDC UR4, c[0x0][0xc] ;  /* 0x0000030000047ab9 */ /* 0x000fe20000000800 */
[----:B------:R-:W-:Y:S01]  /*0ec0*/  ULDC UR5, c[0x0][0x10] ;  /* 0x0000040000057ab9 */ /* 0x000fe20000000800 */
[----:B------:R-:W-:Y:S01]  /*0ed0*/  ULDC UR6, c[0x0][0x14] ;  /* 0x0000050000067ab9 */ /* 0x000fe20000000800 */
[----:B------:R-:W-:-:S04]  /*0ee0*/  UIMAD.WIDE.U32 UR4, UR4, UR5, URZ ;  /* 0x00000005040472a5 */ /* 0x000fc8000f8e003f */
[----:B------:R-:W-:Y:S02]  /*0ef0*/  UIMAD.WIDE.U32 UR36, UR4, UR6, URZ ;  /* 0x00000006042472a5 */ /* 0x000fe4000f8e003f */
[----:B------:R-:W-:-:S04]  /*0f00*/  UIMAD UR42, UR5, UR6, URZ ;  /* 0x00000006052a72a4 */ /* 0x000fc8000f8e023f */
[----:B------:R-:W-:Y:S01]  /*0f10*/  UIADD3 UR42, UR37, UR42, URZ ;  /* 0x0000002a252a7290 */ /* 0x000fe2000fffe03f */
[----:B-1----:R-:W-:-:S04]  /*0f20*/  @P1 IMAD.WIDE.U32 R16, R17, UR9, R4 ;  /* 0x0000000911101c25 */ /* 0x002fc8000f8e0004 */
[----:B------:R-:W-:Y:S02]  /*0f30*/  @P1 IMAD.IADD R17, R17, 0x1, R15 ;  /* 0x0000000111111824 */ /* 0x000fe400078e020f */
[----:B--2---:R-:W-:-:S04]  /*0f40*/  @!P1 IMAD.WIDE.U32 R6, R4, R13, R6 ;  /* 0x0000000d04069225 */ /* 0x004fc800078e0006 */
[----:B------:R-:W-:Y:S01]  /*0f50*/  @!P1 IMAD.MOV.U32 R17, RZ, RZ, R7 ;  /* 0x000000ffff119224 */ /* 0x000fe200078e0007 */
[----:B------:R-:W-:Y:S01]  /*0f60*/  @!P1 MOV R16, R6 ;  /* 0x0000000600109202 */ /* 0x000fe20000000f00 */
[----:B------:R-:W-:Y:S06]  /*0f70*/  @!P2 BRA `(.L_x_11) ;  /* 0x00000000000ca947 */ /* 0x000fec0003800000 */
[----:B------:R-:W-:Y:S01]  /*0f80*/  UCGABAR_WAIT ;  /* 0x0000000000007dc7 */ /* 0x000fe20008000000 */
[----:B------:R-:W-:Y:S01]  /*0f90*/  CCTL.IVALL ;  /* 0x00000000ff00798f */ /* 0x000fe20002000000 */
[----:B------:R-:W-:Y:S05]  /*0fa0*/  BRA `(.L_x_12) ;  /* 0x0000000000047947 */ /* 0x000fea0003800000 */
.L_x_11:
[----:B------:R-:W-:Y:S06]  /*0fb0*/  BAR.SYNC.DEFER_BLOCKING 0x0 ;  /* 0x0000000000007b1d */ /* 0x000fec0000010000 */
.L_x_12:
[----:B------:R-:W1:Y:S01]  /*0fc0*/  S2UR UR43, SR_CgaCtaId ;  /* 0x00000000002b79c3 */ /* 0x000e620000008800 */
[----:B------:R-:W-:Y:S05]  /*0fd0*/  @!P5 BRA `(.L_x_13) ;  /* 0x0000006c0030d947 */ /* 0x000fea0003800000 */
[----:B------:R-:W-:-:S13]  /*0fe0*/  ISETP.GT.U32.AND P0, PT, R12, 0x1, PT ;  /* 0x000000010c00780c */ /* 0x000fda0003f04070 */
[----:B-1----:R-:W-:Y:S05]  /*0ff0*/  @P0 EXIT ;  /* 0x000000000000094d */ /* 0x002fea0003800000 */
[----:B------:R-:W-:Y:S01]  /*1000*/  ULDC.64 UR4, c[0x0][0x8f8] ;  /* 0x00023e0000047ab9 */ /* 0x000fe20000000a00 */
[----:B------:R-:W-:Y:S01]  /*1010*/  UMOV UR47, 0xffffffff ;  /* 0xffffffff002f7882 */ /* 0x000fe20000000000 */
[----:B------:R-:W-:Y:S01]  /*1020*/  ISETP.GE.U32.AND P0, PT, R16, UR4, PT ;  /* 0x0000000410007c0c */ /* 0x000fe2000bf06070 */
[----:B------:R-:W-:Y:S01]  /*1030*/  IMAD.MOV.U32 R3, RZ, RZ, -0x1 ;  /* 0xffffffffff037424 */ /* 0x000fe200078e00ff */
[----:B------:R-:W-:Y:S02]  /*1040*/  PRMT R56, RZ, 0x7610, R56 ;  /* 0x00007610ff387816 */ /* 0x000fe40000000038 */
[----:B------:R-:W-:Y:S02]  /*1050*/  ISETP.GE.U32.AND.EX P0, PT, R17, UR5, PT, P0 ;  /* 0x0000000511007c0c */ /* 0x000fe4000bf06100 */
[----:B------:R-:W-:Y:S02]  /*1060*/  MOV R8, 0xffffffff ;  /* 0xffffffff00087802 */ /* 0x000fe40000000f00 */
[----:B------:R-:W-:-:S09]  /*1070*/  PRMT R6, RZ, 0x7610, R6 ;  /* 0x00007610ff067816 */ /* 0x000fd20000000006 */
[----:B------:R-:W-:Y:S05]  /*1080*/  @P0 BRA `(.L_x_14) ;  /* 0x0000000400280947 */ /* 0x000fea0003800000 */
[----:B------:R-:W1:Y:S01]  /*1090*/  LDC.64 R20, c[0x0][0x8d0] ;  /* 0x00023400ff147b82 */ /* 0x000e620000000a00 */
[----:B------:R-:W-:Y:S02]  /*10a0*/  IMAD.MOV.U32 R6, RZ, RZ, R16 ;  /* 0x000000ffff067224 */ /* 0x000fe400078e0010 */
[----:B------:R-:W-:-:S05]  /*10b0*/  IMAD.MOV.U32 R7, RZ, RZ, R17 ;  /* 0x000000ffff077224 */ /* 0x000fca00078e0011 */
[----:B------:R-:W2:Y:S08]  /*10c0*/  LDC R14, c[0x0][0x8d8] ;  /* 0x00023600ff0e7b82 */ /* 0x000eb00000000800 */
[----:B------:R-:W3:Y:S01]  /*10d0*/  LDC.64 R26, c[0x0][0x8c8] ;  /* 0x00023200ff1a7b82 */ /* 0x000ee20000000a00 */
[----:B-1----:R-:W-:-:S04]  /*10e0*/  ISETP.NE.U32.AND P0, PT, R20, RZ, PT ;  /* 0x000000ff1400720c */ /* 0x002fc80003f05070 */
[----:B------:R-:W-:-:S13]  /*10f0*/  ISETP.NE.AND.EX P0, PT, R21, RZ, PT, P0 ;  /* 0x000000ff1500720c */ /* 0x000fda0003f05300 */
[----:B--23--:R-:W-:Y:S05]  /*1100*/  @!P0 BRA `(.L_x_15) ;  /* 0x0000000000288947 */ /* 0x00cfea0003800000 */
[----:B------:R-:W1:Y:S02]  /*1110*/  LDC R3, c[0x0][0x8dc] ;  /* 0x00023700ff037b82 */ /* 0x000e640000000800 */
[----:B-1----:R-:W-:-:S04]  /*1120*/  IADD3 R3, P0, R16, R3, RZ ;  /* 0x0000000310037210 */ /* 0x002fc80007f1e0ff */
[----:B------:R-:W-:-:S05]  /*1130*/  IADD3.X R15, RZ, R17, RZ, P0, !PT ;  /* 0x00000011ff0f7210 */ /* 0x000fca00007fe4ff */
[----:B------:R-:W-:-:S04]  /*1140*/  IMAD.WIDE.U32 R6, R15, R20, RZ ;  /* 0x000000140f067225 */ /* 0x000fc800078e00ff */
[----:B------:R-:W-:-:S04]  /*1150*/  IMAD.WIDE.U32 R8, P0, R3, R21, R6 ;  /* 0x0000001503087225 */ /* 0x000fc80007800006 */
[----:B------:R-:W-:-:S04]  /*1160*/  IMAD.WIDE.U32 R6, R3, R20, RZ ;  /* 0x0000001403067225 */ /* 0x000fc800078e00ff */
[----:B------:R-:W-:Y:S01]  /*1170*/  IMAD.X R13, RZ, RZ, RZ, P0 ;  /* 0x000000ffff0d7224 */ /* 0x000fe200000e06ff */
[----:B------:R-:W-:Y:S01]  /*1180*/  IADD3 RZ, P0, R7, R8, RZ ;  /* 0x0000000807ff7210 */ /* 0x000fe20007f1e0ff */
[----:B------:R-:W-:-:S04]  /*1190*/  IMAD.MOV.U32 R12, RZ, RZ, R9 ;  /* 0x000000ffff0c7224 */ /* 0x000fc800078e0009 */
[----:B------:R-:W-:-:S08]  /*11a0*/  IMAD.WIDE.U32.X R6, R15, R21, R12, P0 ;  /* 0x000000150f067225 */ /* 0x000fd000000e040c */
.L_x_15:
[----:B------:R-:W1:Y:S01]  /*11b0*/  LDC.64 R28, c[0x0][0x8e8] ;  /* 0x00023a00ff1c7b82 */ /* 0x000e620000000a00 */
[-CC-:B------:R-:W-:Y:S02]  /*11c0*/  SHF.R.U64 R30, R6, R14.reuse, R7.reuse ;  /* 0x0000000e061e7219 */ /* 0x180fe40000001207 */
[----:B------:R-:W-:Y:S02]  /*11d0*/  SHF.R.U32.HI R3, RZ, R14, R7 ;  /* 0x0000000eff037219 */ /* 0x000fe40000011607 */
[----:B------:R-:W-:Y:S02]  /*11e0*/  IADD3 R5, P0, RZ, -R30, RZ ;  /* 0x8000001eff057210 */ /* 0x000fe40007f1e0ff */
[----:B------:R-:W-:Y:S01]  /*11f0*/  MOV R31, 0x1 ;  /* 0x00000001001f7802 */ /* 0x000fe20000000f00 */
[----:B------:R-:W2:Y:S01]  /*1200*/  LDC R12, c[0x0][0x8c0] ;  /* 0x00023000ff0c7b82 */ /* 0x000ea20000000800 */
[----:B------:R-:W-:Y:S01]  /*1210*/  IADD3.X R3, RZ, ~R3, RZ, P0, !PT ;  /* 0x80000003ff037210 */ /* 0x000fe200007fe4ff */
[----:B------:R-:W-:-:S04]  /*1220*/  IMAD.WIDE.U32 R6, R5, R26, R16 ;  /* 0x0000001a05067225 */ /* 0x000fc800078e0010 */
[----:B------:R-:W-:Y:S02]  /*1230*/  IMAD R8, R3, R26, RZ ;  /* 0x0000001a03087224 */ /* 0x000fe400078e02ff */
[----:B------:R-:W3:Y:S02]  /*1240*/  LDC R9, c[0x0][0x8b0] ;  /* 0x00022c00ff097b82 */ /* 0x000ee40000000800 */
[----:B------:R-:W-:Y:S02]  /*1250*/  IMAD R3, R5, R27, R8 ;  /* 0x0000001b05037224 */ /* 0x000fe400078e0208 */
[----:B------:R-:W-:Y:S02]  /*1260*/  IMAD R27, R11, R24, R4 ;  /* 0x000000180b1b7224 */ /* 0x000fe400078e0204 */
[----:B------:R-:W-:Y:S02]  /*1270*/  IMAD.IADD R3, R7, 0x1, R3 ;  /* 0x0000000107037824 */ /* 0x000fe400078e0203 */
[----:B------:R-:W4:Y:S01]  /*1280*/  LDC R20, c[0x0][0x900] ;  /* 0x00024000ff147b82 */ /* 0x000f220000000800 */
[----:B-1----:R-:W-:-:S04]  /*1290*/  ISETP.NE.U32.AND P0, PT, R28, RZ, PT ;  /* 0x000000ff1c00720c */ /* 0x002fc80003f05070 */
[----:B------:R-:W-:-:S03]  /*12a0*/  ISETP.NE.AND.EX P0, PT, R29, RZ, PT, P0 ;  /* 0x000000ff1d00720c */ /* 0x000fc60003f05300 */
[----:B------:R-:W1:Y:S01]  /*12b0*/  LDC R14, c[0x0][0x8a8] ;  /* 0x00022a00ff0e7b82 */ /* 0x000e620000000800 */
[-CC-:B--2---:R-:W-:Y:S02]  /*12c0*/  SHF.R.U64 R15, R6, R12.reuse, R3.reuse ;  /* 0x0000000c060f7219 */ /* 0x184fe40000001203 */
[----:B------:R-:W-:Y:S01]  /*12d0*/  SHF.R.U32.HI R6, RZ, R12, R3 ;  /* 0x0000000cff067219 */ /* 0x000fe20000011603 */
[----:B------:R-:W-:-:S04]  /*12e0*/  IMAD.MOV.U32 R3, RZ, RZ, -0x1 ;  /* 0xffffffffff037424 */ /* 0x000fc800078e00ff */
[----:B------:R-:W2:Y:S01]  /*12f0*/  LDC R21, c[0x0][0x8f0] ;  /* 0x00023c00ff157b82 */ /* 0x000ea20000000800 */
[-CC-:B---3--:R-:W-:Y:S02]  /*1300*/  SHF.R.U64 R12, R15, R9.reuse, R6.reuse ;  /* 0x000000090f0c7219 */ /* 0x188fe40000001206 */
[----:B------:R-:W-:-:S05]  /*1310*/  SHF.R.U32.HI R5, RZ, R9, R6 ;  /* 0x00000009ff057219 */ /* 0x000fca0000011606 */
[----:B------:R-:W3:Y:S01]  /*1320*/  LDC R26, c[0x0][0x8e0] ;  /* 0x00023800ff1a7b82 */ /* 0x000ee20000000800 */
[-CC-:B----4-:R-:W-:Y:S02]  /*1330*/  SHF.R.U64 R24, R12, R20.reuse, R5.reuse ;  /* 0x000000140c187219 */ /* 0x190fe40000001205 */
[-C--:B------:R-:W-:Y:S02]  /*1340*/  SHF.L.U32 R3, R3, R20.reuse, RZ ;  /* 0x0000001403037219 */ /* 0x080fe400000006ff */
[----:B------:R-:W-:Y:S01]  /*1350*/  SHF.R.U32.HI R5, RZ, R20, R5 ;  /* 0x00000014ff057219 */ /* 0x000fe20000011605 */
[----:B------:R-:W-:Y:S01]  /*1360*/  IMAD.MOV.U32 R4, RZ, RZ, R24 ;  /* 0x000000ffff047224 */ /* 0x000fe200078e0018 */
[----:B------:R-:W-:Y:S01]  /*1370*/  LOP3.LUT R11, RZ, R3, RZ, 0x33, !PT ;  /* 0x00000003ff0b7212 */ /* 0x000fe200078e33ff */
[----:B------:R-:W4:Y:S01]  /*1380*/  LDC R25, c[0x0][0x8b8] ;  /* 0x00022e00ff197b82 */ /* 0x000f220000000800 */
[----:B------:R-:W-:Y:S05]  /*1390*/  @!P0 BRA `(.L_x_16) ;  /* 0x0000000000288947 */ /* 0x000fea0003800000 */
[----:B------:R-:W5:Y:S02]  /*13a0*/  LDC R3, c[0x0][0x8f4] ;  /* 0x00023d00ff037b82 */ /* 0x000f640000000800 */
[----:B-----5:R-:W-:-:S05]  /*13b0*/  IADD3 R3, P0, R24, R3, RZ ;  /* 0x0000000318037210 */ /* 0x020fca0007f1e0ff */
[----:B------:R-:W-:-:S04]  /*13c0*/  IMAD.X R13, RZ, RZ, R5, P0 ;  /* 0x000000ffff0d7224 */ /* 0x000fc800000e0605 */
[----:B------:R-:W-:-:S04]  /*13d0*/  IMAD.WIDE.U32 R4, R13, R28, RZ ;  /* 0x0000001c0d047225 */ /* 0x000fc800078e00ff */
[----:B------:R-:W-:-:S04]  /*13e0*/  IMAD.WIDE.U32 R6, P0, R3, R29, R4 ;  /* 0x0000001d03067225 */ /* 0x000fc80007800004 */
[----:B------:R-:W-:Y:S01]  /*13f0*/  IMAD.WIDE.U32 R4, R3, R28, RZ ;  /* 0x0000001c03047225 */ /* 0x000fe200078e00ff */
[----:B------:R-:W-:-:S03]  /*1400*/  IADD3.X R9, RZ, RZ, RZ, P0, !PT ;  /* 0x000000ffff097210 */ /* 0x000fc600007fe4ff */
[----:B------:R-:W-:Y:S01]  /*1410*/  IMAD.MOV.U32 R8, RZ, RZ, R7 ;  /* 0x000000ffff087224 */ /* 0x000fe200078e0007 */
[----:B------:R-:W-:-:S05]  /*1420*/  IADD3 RZ, P0, R5, R6, RZ ;  /* 0x0000000605ff7210 */ /* 0x000fca0007f1e0ff */
[----:B------:R-:W-:-:S08]  /*1430*/  IMAD.WIDE.U32.X R4, R13, R29, R8, P0 ;  /* 0x0000001d0d047225 */ /* 0x000fd000000e0408 */
.L_x_16:
[----:B--2---:R-:W-:Y:S01]  /*1440*/  SHF.R.U64 R5, R4, R21, R5 ;  /* 0x0000001504057219 */ /* 0x004fe20000001205 */
[----:B-1----:R-:W-:Y:S01]  /*1450*/  VIADD R6, R14, 0xffffffff ;  /* 0xffffffff0e067836 */ /* 0x002fe20000000000 */
[----:B------:R-:W-:Y:S02]  /*1460*/  SHF.L.U32 R3, R31, R20, RZ ;  /* 0x000000141f037219 */ /* 0x000fe400000006ff */
[----:B------:R-:W-:Y:S02]  /*1470*/  LOP3.LUT R4, R12, R11, RZ, 0xc0, !PT ;  /* 0x0000000b0c047212 */ /* 0x000fe400078ec0ff */
[----:B------:R-:W-:Y:S02]  /*1480*/  IADD3 R7, -R5, RZ, RZ ;  /* 0x000000ff05077210 */ /* 0x000fe40007ffe1ff */
[----:B------:R-:W-:Y:S01]  /*1490*/  SEL R10, R10, R27, !P1 ;  /* 0x0000001b0a0a7207 */ /* 0x000fe20004800000 */
[----:B------:R-:W-:Y:S01]  /*14a0*/  IMAD R5, R3, R5, R4 ;  /* 0x0000000503057224 */ /* 0x000fe200078e0204 */
[----:B------:R-:W-:Y:S01]  /*14b0*/  LOP3.LUT R6, R15, R6, RZ, 0xc0, !PT ;  /* 0x000000060f067212 */ /* 0x000fe200078ec0ff */
[----:B---3--:R-:W-:Y:S01]  /*14c0*/  IMAD R3, R7, R26, R24 ;  /* 0x0000001a07037224 */ /* 0x008fe200078e0218 */
[----:B------:R-:W-:Y:S01]  /*14d0*/  R2UR UR47, R30 ;  /* 0x000000001e2f72ca */ /* 0x000fe200000e0000 */
[----:B----4-:R-:W-:-:S02]  /*14e0*/  IMAD R10, R5, R25, R10 ;  /* 0x00000019050a7224 */ /* 0x010fc400078e020a */
[----:B------:R-:W-:Y:S02]  /*14f0*/  IMAD R3, R3, R14, R6 ;  /* 0x0000000e03037224 */ /* 0x000fe400078e0206 */
[----:B------:R-:W-:-:S03]  /*1500*/  IMAD.MOV.U32 R6, RZ, RZ, 0x1 ;  /* 0x00000001ff067424 */ /* 0x000fc600078e00ff */
[----:B------:R-:W-:Y:S02]  /*1510*/  SEL R8, R3, R10, !P1 ;  /* 0x0000000a03087207 */ /* 0x000fe40004800000 */
[----:B------:R-:W-:-:S07]  /*1520*/  SEL R3, R10, R3, !P1 ;  /* 0x000000030a037207 */ /* 0x000fce0004800000 */
.L_x_14:
[----:B------:R-:W-:-:S08]  /*1530*/  NOP ;  /* 0x0000000000007918 */ /* 0x000fd00000000000 */
[----:B------:R-:W1:Y:S02]  /*1540*/  USETMAXREG.TRY_ALLOC.CTAPOOL UP0, 0xe8 ;  /* 0x000000e8000079c8 */ /* 0x000e640008000600 */
[----:B-1----:R-:W-:-:S13]  /*1550*/  PLOP3.LUT P0, PT, PT, PT, UP0, 0x80, 0x0 ;  /* 0x000000000000781c */ /* 0x002fda0003f0f008 */
[----:B------:R-:W-:Y:S05]  /*1560*/  @!P0 BRA `(.L_x_14) ;  /* 0xfffffffc00f08947 */ /* 0x000fea000383ffff */
[----:B------:R-:W-:Y:S02]  /*1570*/  ULDC.64 UR4, c[0x0][0x590] ;  /* 0x0001640000047ab9 */ /* 0x000fe40000000a00 */
[----:B------:R-:W-:-:S04]  /*1580*/  ISETP.NE.U32.AND P0, PT, RZ, UR4, PT ;  /* 0x00000004ff007c0c */ /* 0x000fc8000bf05070 */
[----:B------:R-:W-:-:S13]  /*1590*/  ISETP.NE.AND.EX P0, PT, RZ, UR5, PT, P0 ;  /* 0x00000005ff007c0c */ /* 0x000fda000bf05300 */
[----:B------:R-:W-:Y:S05]  /*15a0*/  @P0 BRA `(.L_x_17) ;  /* 0x00000000002c0947 */ /* 0x000fea0003800000 */
[----:B------:R-:W-:Y:S02]  /*15b0*/  ULDC.64 UR4, c[0x0][0x588] ;  /* 0x0001620000047ab9 */ /* 0x000fe40000000a00 */
[----:B------:R-:W-:-:S04]  /*15c0*/  ISETP.NE.U32.AND P0, PT, RZ, UR4, PT ;  /* 0x00000004ff007c0c */ /* 0x000fc8000bf05070 */
[----:B------:R-:W-:-:S13]  /*15d0*/  ISETP.NE.AND.EX P0, PT, RZ, UR5, PT, P0 ;  /* 0x00000005ff007c0c */ /* 0x000fda000bf05300 */
[----:B------:R-:W-:Y:S05]  /*15e0*/  @!P0 BRA `(.L_x_18) ;  /* 0x0000000000108947 */ /* 0x000fea0003800000 */
[----:B------:R-:W1:Y:S02]  /*15f0*/  LDC.64 R4, c[0x0][0x588] ;  /* 0x00016200ff047b82 */ /* 0x000e640000000a00 */
[----:B-1----:R1:W5:Y:S01]  /*1600*/  LDG.E R57, desc[UR38][R4.64] ;  /* 0x0000002604397981 */ /* 0x002362000c1e1900 */
[----:B------:R-:W-:Y:S01]  /*1610*/  IMAD.MOV.U32 R56, RZ, RZ, 0x1 ;  /* 0x00000001ff387424 */ /* 0x000fe200078e00ff */
[----:B------:R-:W-:Y:S06]  /*1620*/  BRA `(.L_x_17) ;  /* 0x00000000000c7947 */ /* 0x000fec0003800000 */
.L_x_18:
[----:B------:R-:W-:Y:S01]  /*1630*/  ULDC UR4, c[0x0][0x580] ;  /* 0x0001600000047ab9 */ /* 0x000fe20000000800 */
[----:B------:R-:W-:Y:S01]  /*1640*/  MOV R56, 0x1 ;  /* 0x0000000100387802 */ /* 0x000fe20000000f00 */
[----:B------:R-:W-:-:S07]  /*1650*/  IMAD.U32 R57, RZ, RZ, UR4 ;  /* 0x00000004ff397e24 */ /* 0x000fce000f8e00ff */
.L_x_17:
        /* <DEDUP_REMOVED lines=8> */
[----:B------:R-:W2:Y:S02]  /*16e0*/  LDC.64 R58, c[0x0][0x5a8] ;  /* 0x00016a00ff3a7b82 */ /* 0x000ea40000000a00 */
[----:B--2---:R2:W5:Y:S01]  /*16f0*/  LDG.E R58, desc[UR38][R58.64] ;  /* 0x000000263a3a7981 */ /* 0x004562000c1e1900 */
[----:B------:R-:W-:Y:S05]  /*1700*/  BRA `(.L_x_19) ;  /* 0x0000000000087947 */ /* 0x000fea0003800000 */
.L_x_20:
[----:B------:R-:W-:Y:S02]  /*1710*/  ULDC UR4, c[0x0][0x5a0] ;  /* 0x0001680000047ab9 */ /* 0x000fe40000000800 */
[----:B------:R-:W-:-:S07]  /*1720*/  IMAD.U32 R58, RZ, RZ, UR4 ;  /* 0x00000004ff3a7e24 */ /* 0x000fce000f8e00ff */
.L_x_19:
[----:B------:R-:W-:-:S13]  /*1730*/  LOP3.LUT P0, RZ, R6, 0xff, RZ, 0xc0, !PT ;  /* 0x000000ff06ff7812 */ /* 0x000fda000780c0ff */
[----:B------:R-:W-:Y:S05]  /*1740*/  @!P0 EXIT ;  /* 0x000000000000894d */ /* 0x000fea0003800000 */
[----:B------:R-:W3:Y:S01]  /*1750*/  S2UR UR6, SR_CgaCtaId ;  /* 0x00000000000679c3 */ /* 0x000ee20000008800 */
[C---:B-1----:R-:W-:Y:S01]  /*1760*/  SHF.L.U32 R4, R18.reuse, 0x4, RZ ;  /* 0x0000000412047819 */ /* 0x042fe200000006ff */
[C---:B------:R-:W-:Y:S01]  /*1770*/  IMAD.SHL.U32 R5, R18.reuse, 0x2, RZ ;  /* 0x0000000212057824 */ /* 0x040fe200078e00ff */
[----:B------:R-:W-:Y:S01]  /*1780*/  ULDC UR4, c[0x0][0x28c] ;  /* 0x0000a30000047ab9 */ /* 0x000fe20000000800 */
[----:B------:R-:W-:Y:S01]  /*1790*/  IMAD.SHL.U32 R7, R18, 0x8, RZ ;  /* 0x0000000812077824 */ /* 0x000fe200078e00ff */
[----:B------:R-:W-:Y:S01]  /*17a0*/  LOP3.LUT R4, R4, 0xe00, RZ, 0xc0, !PT ;  /* 0x00000e0004047812 */ /* 0x000fe200078ec0ff */
[----:B------:R-:W-:Y:S01]  /*17b0*/  UIADD3 UR4, UR4, 0x3f, URZ ;  /* 0x0000003f04047890 */ /* 0x000fe2000fffe03f */
[----:B------:R-:W-:Y:S01]  /*17c0*/  LOP3.LUT R60, R0, 0x1, RZ, 0xfc, !PT ;  /* 0x00000001003c7812 */ /* 0x000fe200078efcff */
[----:B------:R-:W-:Y:S01]  /*17d0*/  UMOV UR49, 0x400 ;  /* 0x0000040000317882 */ /* 0x000fe20000000000 */
[----:B------:R-:W-:Y:S01]  /*17e0*/  LOP3.LUT R4, R4, 0x6, R5, 0xf8, !PT ;  /* 0x0000000604047812 */ /* 0x000fe200078ef805 */
[----:B------:R-:W-:Y:S01]  /*17f0*/  USHF.R.S32.HI UR5, URZ, 0x1f, UR4 ;  /* 0x0000001f3f057899 */ /* 0x000fe20008011404 */
[----:B------:R-:W-:Y:S01]  /*1800*/  LOP3.LUT R5, R7, 0x80, RZ, 0xc0, !PT ;  /* 0x0000008007057812 */ /* 0x000fe200078ec0ff */
[----:B------:R-:W-:Y:S01]  /*1810*/  IMAD.MOV.U32 R64, RZ, RZ, RZ ;  /* 0x000000ffff407224 */ /* 0x000fe200078e00ff */
[----:B------:R-:W-:Y:S01]  /*1820*/  LOP3.LUT R4, R4, 0x60, R7, 0xf8, !PT ;  /* 0x0000006004047812 */ /* 0x000fe200078ef807 */
[----:B------:R-:W-:Y:S01]  /*1830*/  ULEA.HI UR5, UR5, UR4, URZ, 0x6 ;  /* 0x0000000405057291 */ /* 0x000fe2000f8f303f */
[----:B------:R-:W-:Y:S01]  /*1840*/  LOP3.LUT R5, R5, 0x10, R18, 0xf8, !PT ;  /* 0x0000001005057812 */ /* 0x000fe200078ef812 */
[----:B------:R-:W-:Y:S01]  /*1850*/  ULDC.64 UR40, c[0x0][0x198] ;  /* 0x0000660000287ab9 */ /* 0x000fe20000000a00 */
[----:B------:R-:W-:Y:S01]  /*1860*/  LOP3.LUT R95, R19, 0x1, RZ, 0xfc, !PT ;  /* 0x00000001135f7812 */ /* 0x000fe200078efcff */
[----:B------:R-:W-:Y:S01]  /*1870*/  USHF.R.S32.HI UR50, URZ, 0x6, UR5 ;  /* 0x000000063f327899 */ /* 0x000fe20008011405 */
[----:B--2---:R-:W-:Y:S01]  /*1880*/  LOP3.LUT R59, R4, R5, RZ, 0xfc, !PT ;  /* 0x00000005043b7212 */ /* 0x004fe200078efcff */
[----:B------:R-:W-:Y:S01]  /*1890*/  UMOV UR48, URZ ;  /* 0x0000003f00307c82 */ /* 0x000fe20008000000 */
[----:B------:R-:W-:Y:S01]  /*18a0*/  MOV R61, RZ ;  /* 0x000000ff003d7202 */ /* 0x000fe20000000f00 */
[----:B------:R-:W-:Y:S01]  /*18b0*/  UMOV UR4, URZ ;  /* 0x0000003f00047c82 */ /* 0x000fe20008000000 */
[----:B---3--:R-:W-:-:S06]  /*18c0*/  ULEA UR49, UR6, UR49, 0x18 ;  /* 0x0000003106317291 */ /* 0x008fcc000f8ec03f */
[----:B------:R-:W-:-:S07]  /*18d0*/  VIADD R62, R59, UR49 ;  /* 0x000000313b3e7c36 */ /* 0x000fce0008000000 */
.L_x_174:
[----:B------:R-:W-:Y:S01]  /*18e0*/  LOP3.LUT R0, R18, 0x80, RZ, 0xc0, !PT ;  /* 0x0000008012007812 */ /* 0x000fe200078ec0ff */
[----:B------:R-:W1:Y:S01]  /*18f0*/  LDC R4, c[0x0][0x28c] ;  /* 0x0000a300ff047b82 */ /* 0x000e620000000800 */
[----:B------:R-:W-:Y:S01]  /*1900*/  UMOV UR5, URZ ;  /* 0x0000003f00057c82 */ /* 0x000fe20008000000 */
[----:B------:R-:W-:Y:S01]  /*1910*/  UMOV UR6, URZ ;  /* 0x0000003f00067c82 */ /* 0x000fe20008000000 */
[----:B------:R-:W-:Y:S01]  /*1920*/  SHF.R.U32.HI R0, RZ, 0x7, R0 ;  /* 0x00000007ff007819 */ /* 0x000fe20000011600 */
[----:B------:R-:W-:Y:S01]  /*1930*/  UMOV UR13, UR4 ;  /* 0x00000004000d7c82 */ /* 0x000fe20008000000 */
[----:B------:R-:W-:Y:S02]  /*1940*/  CS2R R66, SRZ ;  /* 0x0000000000427805 */ /* 0x000fe4000001ff00 */
[----:B------:R-:W-:Y:S02]  /*1950*/  MOV R63, RZ ;  /* 0x000000ff003f7202 */ /* 0x000fe40000000f00 */
[----:B------:R-:W-:Y:S01]  /*1960*/  CS2R R68, SRZ ;  /* 0x0000000000447805 */ /* 0x000fe2000001ff00 */
[----:B------:R-:W-:Y:S01]  /*1970*/  IMAD.MOV.U32 R65, RZ, RZ, RZ ;  /* 0x000000ffff417224 */ /* 0x000fe200078e00ff */
[----:B------:R-:W2:Y:S01]  /*1980*/  SHFL.IDX PT, R0, R0, RZ, 0x1f ;  /* 0x00001fff00007589 */ /* 0x000ea200000e0000 */
[----:B------:R-:W-:-:S02]  /*1990*/  CS2R R70, SRZ ;  /* 0x0000000000467805 */ /* 0x000fc4000001ff00 */
[----:B------:R-:W-:Y:S02]  /*19a0*/  CS2R R72, SRZ ;  /* 0x0000000000487805 */ /* 0x000fe4000001ff00 */
[----:B------:R-:W-:Y:S02]  /*19b0*/  CS2R R74, SRZ ;  /* 0x00000000004a7805 */ /* 0x000fe4000001ff00 */
[----:B------:R-:W-:Y:S02]  /*19c0*/  CS2R R76, SRZ ;  /* 0x00000000004c7805 */ /* 0x000fe4000001ff00 */
[----:B------:R-:W-:Y:S02]  /*19d0*/  CS2R R78, SRZ ;  /* 0x00000000004e7805 */ /* 0x000fe4000001ff00 */
[----:B------:R-:W-:Y:S02]  /*19e0*/  CS2R R80, SRZ ;  /* 0x0000000000507805 */ /* 0x000fe4000001ff00 */
[----:B------:R-:W-:-:S02]  /*19f0*/  CS2R R82, SRZ ;  /* 0x0000000000527805 */ /* 0x000fc4000001ff00 */
[----:B------:R-:W-:Y:S02]  /*1a00*/  CS2R R84, SRZ ;  /* 0x0000000000547805 */ /* 0x000fe4000001ff00 */
[----:B------:R-:W-:Y:S02]  /*1a10*/  CS2R R86, SRZ ;  /* 0x0000000000567805 */ /* 0x000fe4000001ff00 */
[----:B------:R-:W-:Y:S02]  /*1a20*/  CS2R R88, SRZ ;  /* 0x0000000000587805 */ /* 0x000fe4000001ff00 */
[----:B------:R-:W-:Y:S02]  /*1a30*/  CS2R R90, SRZ ;  /* 0x00000000005a7805 */ /* 0x000fe4000001ff00 */
[----:B------:R-:W-:Y:S01]  /*1a40*/  CS2R R92, SRZ ;  /* 0x00000000005c7805 */ /* 0x000fe2000001ff00 */
[----:B------:R-:W-:Y:S01]  /*1a50*/  IMAD.MOV.U32 R94, RZ, RZ, RZ ;  /* 0x000000ffff5e7224 */ /* 0x000fe200078e00ff */
[----:B------:R-:W-:Y:S01]  /*1a60*/  MOV R96, RZ ;  /* 0x000000ff00607202 */ /* 0x000fe20000000f00 */
[----:B------:R-:W-:Y:S01]  /*1a70*/  IMAD.U32 R7, RZ, RZ, UR48 ;  /* 0x00000030ff077e24 */ /* 0x000fe2000f8e00ff */
[----:B-1----:R-:W-:-:S02]  /*1a80*/  ISETP.GE.AND P0, PT, R4, 0x1, PT ;  /* 0x000000010400780c */ /* 0x002fc40003f06270 */
[----:B------:R-:W-:Y:S02]  /*1a90*/  CS2R R24, SRZ ;  /* 0x0000000000187805 */ /* 0x000fe4000001ff00 */
[----:B------:R-:W-:Y:S02]  /*1aa0*/  CS2R R26, SRZ ;  /* 0x00000000001a7805 */ /* 0x000fe4000001ff00 */
[----:B------:R-:W-:Y:S02]  /*1ab0*/  CS2R R28, SRZ ;  /* 0x00000000001c7805 */ /* 0x000fe4000001ff00 */
[----:B------:R-:W-:Y:S02]  /*1ac0*/  CS2R R30, SRZ ;  /* 0x00000000001e7805 */ /* 0x000fe4000001ff00 */
[----:B------:R-:W-:Y:S02]  /*1ad0*/  CS2R R32, SRZ ;  /* 0x0000000000207805 */ /* 0x000fe4000001ff00 */
[----:B------:R-:W-:-:S02]  /*1ae0*/  CS2R R34, SRZ ;  /* 0x0000000000227805 */ /* 0x000fc4000001ff00 */
[----:B------:R-:W-:Y:S02]  /*1af0*/  CS2R R36, SRZ ;  /* 0x0000000000247805 */ /* 0x000fe4000001ff00 */
[----:B--2---:R-:W-:Y:S02]  /*1b00*/  R2UR UR7, R0 ;  /* 0x00000000000772ca */ /* 0x004fe400000e0000 */
        /* <DEDUP_REMOVED lines=9> */
[----:B------:R-:W-:-:S04]  /*1ba0*/  ULEA.HI UR8, UR7, UR7, URZ, 0x1 ;  /* 0x0000000707087291 */ /* 0x000fc8000f8f083f */
[----:B------:R-:W-:-:S04]  /*1bb0*/  ULOP3.LUT UR8, UR8, 0xffffe, URZ, 0xc0, !UPT ;  /* 0x000ffffe08087892 */ /* 0x000fc8000f8ec03f */
[----:B------:R-:W-:-:S03]  /*1bc0*/  UIADD3 UR8, UR7, -UR8, URZ ;  /* 0x8000000807087290 */ /* 0x000fc6000fffe03f */
[----:B------:R-:W-:Y:S01]  /*1bd0*/  UMOV UR7, URZ ;  /* 0x0000003f00077c82 */ /* 0x000fe20008000000 */
[----:B------:R-:W-:-:S04]  /*1be0*/  ULEA UR8, UR8, UR49, 0xc ;  /* 0x0000003108087291 */ /* 0x000fc8000f8e603f */
[----:B------:R-:W-:-:S04]  /*1bf0*/  UIADD3 UR8, UR8, 0x4300, URZ ;  /* 0x0000430008087890 */ /* 0x000fc8000fffe03f */
[----:B------:R-:W-:-:S04]  /*1c00*/  USHF.R.U32.HI UR8, URZ, 0x4, UR8 ;  /* 0x000000043f087899 */ /* 0x000fc80008011608 */
[----:B------:R-:W-:Y:S01]  /*1c10*/  ULOP3.LUT UR12, UR8, 0x3fff, URZ, 0xc0, !UPT ;  /* 0x00003fff080c7892 */ /* 0x000fe2000f8ec03f */
[----:B------:R-:W-:Y:S11]  /*1c20*/  @!P0 BRA `(.L_x_21) ;  /* 0x00000004007c8947 */ /* 0x000ff60003800000 */
[----:B------:R-:W-:-:S13]  /*1c30*/  ISETP.NE.AND P1, PT, R95, 0x3, PT ;  /* 0x000000035f00780c */ /* 0x000fda0003f25270 */
[----:B------:R-:W-:Y:S05]  /*1c40*/  @!P1 BRA `(.L_x_22) ;  /* 0x0000000000049947 */ /* 0x000fea0003800000 */
[----:B------:R-:W-:Y:S01]  /*1c50*/  BPT.TRAP 0x1 ;  /* 0x000000040000795c */ /* 0x000fe20000300000 */
.L_x_22:
[----:B------:R-:W-:Y:S01]  /*1c60*/  ULEA UR5, UR4, UR49, 0x3 ;  /* 0x0000003104057291 */ /* 0x000fe2000f8e183f */
[----:B------:R-:W-:-:S05]  /*1c70*/  IMAD.U32 R0, RZ, RZ, UR48 ;  /* 0x00000030ff007e24 */ /* 0x000fca000f8e00ff */
[----:B------:R-:W-:-:S04]  /*1c80*/  SHF.L.U32 R0, R0, 0x1f, RZ ;  /* 0x0000001f00007819 */ /* 0x000fc800000006ff */
[----:B------:R1:W2:Y:S01]  /*1c90*/  SYNCS.PHASECHK.TRANS64.TRYWAIT P0, [UR5], R0 ;  /* 0x00000000ff0075a7 */ /* 0x0002a20008000145 */
[----:B------:R-:W-:Y:S05]  /*1ca0*/  @!P1 BRA `(.L_x_23) ;  /* 0x0000000000049947 */ /* 0x000fea0003800000 */
[----:B------:R-:W-:Y:S01]  /*1cb0*/  BPT.TRAP 0x1 ;  /* 0x000000040000795c */ /* 0x000fe20000300000 */
.L_x_23:
[----:B--2---:R-:W-:Y:S05]  /*1cc0*/  @P0 BRA `(.L_x_24) ;  /* 0x0000000000080947 */ /* 0x004fea0003800000 */
[----:B------:R-:W2:Y:S02]  /*1cd0*/  SYNCS.PHASECHK.TRANS64.TRYWAIT P0, [UR5], R0 ;  /* 0x00000000ff0075a7 */ /* 0x000ea40008000145 */
[----:B--2---:R-:W-:Y:S05]  /*1ce0*/  @!P0 BRA `(.L_x_25) ;  /* 0x0000008800d08947 */ /* 0x004fea0003800000 */
.L_x_24:
[----:B------:R-:W-:Y:S01]  /*1cf0*/  UIADD3 UR5, UR49, 0x26300, URZ ;  /* 0x0002630031057890 */ /* 0x000fe2000fffe03f */
[----:B------:R-:W-:Y:S01]  /*1d00*/  WARPGROUP.ARRIVE ;  /* 0x00000000000079c5 */ /* 0x000fe20000000000 */
[----:B------:R-:W-:Y:S01]  /*1d10*/  ULOP3.LUT UR8, UR12, 0x10000, URZ, 0xfc, !UPT ;  /* 0x000100000c087892 */ /* 0x000fe2000f8efc3f */
[----:B------:R-:W-:Y:S01]  /*1d20*/  CS2R R66, SRZ ;  /* 0x0000000000427805 */ /* 0x000fe2000001ff00 */
[----:B------:R-:W-:Y:S01]  /*1d30*/  USHF.R.U32.HI UR5, URZ, 0x4, UR5 ;  /* 0x000000043f057899 */ /* 0x000fe20008011605 */
[----:B------:R-:W-:Y:S01]  /*1d40*/  MOV R63, RZ ;  /* 0x000000ff003f7202 */ /* 0x000fe20000000f00 */
[----:B------:R-:W-:Y:S01]  /*1d50*/  ULEA UR8, UR4, UR8, 0x9 ;  /* 0x0000000804087291 */ /* 0x000fe2000f8e483f */
[----:B------:R-:W-:Y:S01]  /*1d60*/  CS2R R68, SRZ ;  /* 0x0000000000447805 */ /* 0x000fe2000001ff00 */
[----:B------:R-:W-:Y:S01]  /*1d70*/  ULOP3.LUT UR5, UR5, 0x3fff, URZ, 0xc0, !UPT ;  /* 0x00003fff05057892 */ /* 0x000fe2000f8ec03f */
[----:B------:R-:W-:Y:S01]  /*1d80*/  IMAD.MOV.U32 R65, RZ, RZ, RZ ;  /* 0x000000ffff417224 */ /* 0x000fe200078e00ff */
[----:B------:R-:W-:Y:S01]  /*1d90*/  UMOV UR9, 0x80000020 ;  /* 0x8000002000097882 */ /* 0x000fe20000000000 */
[----:B------:R-:W-:Y:S01]  /*1da0*/  UMOV UR11, 0x80000020 ;  /* 0x80000020000b7882 */ /* 0x000fe20000000000 */
[----:B------:R-:W-:Y:S01]  /*1db0*/  ULOP3.LUT UR5, UR5, 0x10000, URZ, 0xfc, !UPT ;  /* 0x0001000005057892 */ /* 0x000fe2000f8efc3f */
[----:B------:R-:W-:Y:S01]  /*1dc0*/  CS2R R70, SRZ ;  /* 0x0000000000467805 */ /* 0x000fe2000001ff00 */
[----:B------:R-:W-:Y:S01]  /*1dd0*/  UMOV UR6, 0x2 ;  /* 0x0000000200067882 */ /* 0x000fe20000000000 */
[----:B------:R-:W-:Y:S01]  /*1de0*/  CS2R R72, SRZ ;  /* 0x0000000000487805 */ /* 0x000fe2000001ff00 */
[----:B------:R-:W-:Y:S01]  /*1df0*/  ULEA UR10, UR4, UR5, 0x8 ;  /* 0x00000005040a7291 */ /* 0x000fe2000f8e403f */
[----:B------:R-:W-:-:S02]  /*1e00*/  CS2R R74, SRZ ;  /* 0x00000000004a7805 */ /* 0x000fc4000001ff00 */
[----:B------:R-:W-:Y:S01]  /*1e10*/  CS2R R76, SRZ ;  /* 0x00000000004c7805 */ /* 0x000fe2000001ff00 */
[----:B------:R-:W-:Y:S01]  /*1e20*/  ULDC UR5, c[0x0][0x50c] ;  /* 0x0001430000057ab9 */ /* 0x000fe20000000800 */
[----:B------:R-:W-:Y:S01]  /*1e30*/  CS2R R78, SRZ ;  /* 0x00000000004e7805 */ /* 0x000fe2000001ff00 */
[----:B------:R-:W-:Y:S01]  /*1e40*/  UISETP.NE.AND UP0, UPT, UR5, 0x2, UPT ;  /* 0x000000020500788c */ /* 0x000fe2000bf05270 */
[----:B------:R-:W-:Y:S02]  /*1e50*/  CS2R R80, SRZ ;  /* 0x0000000000507805 */ /* 0x000fe4000001ff00 */
[----:B------:R-:W-:Y:S02]  /*1e60*/  CS2R R82, SRZ ;  /* 0x0000000000527805 */ /* 0x000fe4000001ff00 */
[----:B------:R-:W-:Y:S01]  /*1e70*/  CS2R R84, SRZ ;  /* 0x0000000000547805 */ /* 0x000fe2000001ff00 */
[----:B------:R-:W-:Y:S01]  /*1e80*/  QGMMA.64x64x32.F32.E4M3.E4M3 R24, gdesc[UR8], RZ, !UPT, gsb0 ;  /* 0x00e00000081879f3 */ /* 0x000fe2000c0008ff */
[----:B------:R-:W-:Y:S01]  /*1e90*/  UIADD3 UR8, UR8, 0x2, URZ ;  /* 0x0000000208087890 */ /* 0x000fe2000fffe03f */
[----:B------:R-:W-:Y:S01]  /*1ea0*/  CS2R R86, SRZ ;  /* 0x0000000000567805 */ /* 0x000fe2000001ff00 */
[----:B------:R-:W-:Y:S01]  /*1eb0*/  UIADD3 UR10, UR10, 0x2, URZ ;  /* 0x000000020a0a7890 */ /* 0x000fe2000fffe03f */
[----:B------:R-:W-:Y:S01]  /*1ec0*/  CS2R R88, SRZ ;  /* 0x0000000000587805 */ /* 0x000fe2000001ff00 */
[----:B------:R-:W-:Y:S01]  /*1ed0*/  UMOV UR9, 0x80000020 ;  /* 0x8000002000097882 */ /* 0x000fe20000000000 */
[----:B------:R-:W-:Y:S01]  /*1ee0*/  UMOV UR11, 0x80000020 ;  /* 0x80000020000b7882 */ /* 0x000fe20000000000 */
[----:B------:R-:W-:Y:S01]  /*1ef0*/  USEL UR5, URZ, 0x1, UP0 ;  /* 0x000000013f057887 */ /* 0x000fe20008000000 */
[----:B------:R-:W-:-:S02]  /*1f00*/  CS2R R90, SRZ ;  /* 0x00000000005a7805 */ /* 0x000fc4000001ff00 */
[----:B------:R-:W-:Y:S01]  /*1f10*/  CS2R R92, SRZ ;  /* 0x00000000005c7805 */ /* 0x000fe2000001ff00 */
[----:B------:R-:W-:Y:S01]  /*1f20*/  IMAD.MOV.U32 R94, RZ, RZ, RZ ;  /* 0x000000ffff5e7224 */ /* 0x000fe200078e00ff */
[----:B------:R-:W-:Y:S02]  /*1f30*/  MOV R96, RZ ;  /* 0x000000ff00607202 */ /* 0x000fe40000000f00 */
[----:B------:R-:W-:Y:S01]  /*1f40*/  ISETP.NE.AND P0, PT, RZ, UR5, PT ;  /* 0x00000005ff007c0c */ /* 0x000fe2000bf05270 */
[----:B------:R-:W-:Y:S02]  /*1f50*/  WARPGROUP.DEPBAR.LE gsb0, 0x0 ;  /* 0x00008000000079c5 */ /* 0x000fe40000010000 */
[----:B------:R-:W-:-:S06]  /*1f60*/  WARPGROUP.ARRIVE ;  /* 0x00000000000079c5 */ /* 0x000fcc0000000000 */
[----:B------:R-:W-:Y:S03]  /*1f70*/  QGMMA.64x64x32.F32.E4M3.E4M3 R24, gdesc[UR8], R24, gsb0 ;  /* 0x00e00000081879f3 */ /* 0x000fe60008000818 */
[----:B------:R-:W-:Y:S02]  /*1f80*/  WARPGROUP.DEPBAR.LE gsb0, 0x0 ;  /* 0x00008000000079c5 */ /* 0x000fe40000010000 */
[----:B------:R-:W-:Y:S05]  /*1f90*/  @!P0 BRA `(.L_x_26) ;  /* 0x0000000000848947 */ /* 0x000fea0003800000 */
[----:B------:R-:W-:Y:S01]  /*1fa0*/  FADD R93, RZ, R24 ;  /* 0x00000018ff5d7221 */ /* 0x000fe20000000000 */
[----:B------:R-:W-:-:S01]  /*1fb0*/  FADD R96, RZ, R25 ;  /* 0x00000019ff607221 */ /* 0x000fc20000000000 */
        /* <DEDUP_REMOVED lines=30> */
[----:B------:R-:W-:-:S06]  /*21a0*/  UMOV UR6, URZ ;  /* 0x0000003f00067c82 */ /* 0x000fcc0008000000 */
.L_x_26:
[----:B------:R-:W-:-:S04]  /*21b0*/  UIADD3 UR13, UR4, 0x1, URZ ;  /* 0x00000001040d7890 */ /* 0x000fc8000fffe03f */
[----:B------:R-:W-:-:S04]  /*21c0*/  UISETP.NE.AND UP0, UPT, UR13, 0x11, UPT ;  /* 0x000000110d00788c */ /* 0x000fc8000bf05270 */
[----:B------:R-:W-:Y:S02]  /*21d0*/  USEL UR7, URZ, 0x1, UP0 ;  /* 0x000000013f077887 */ /* 0x000fe40008000000 */
[----:B------:R-:W-:Y:S02]  /*21e0*/  USEL UR13, UR13, URZ, UP0 ;  /* 0x0000003f0d0d7287 */ /* 0x000fe40008000000 */
[----:B------:R-:W-:-:S06]  /*21f0*/  ULOP3.LUT UR7, UR48, UR7, URZ, 0x3c, !UPT ;  /* 0x0000000730077292 */ /* 0x000fcc000f8e3c3f */
[----:B------:R-:W-:Y:S01]  /*2200*/  IMAD.U32 R7, RZ, RZ, UR7 ;  /* 0x00000007ff077e24 */ /* 0x000fe2000f8e00ff */
[----:B------:R-:W-:-:S06]  /*2210*/  UMOV UR7, 0x1 ;  /* 0x0000000100077882 */ /* 0x000fcc0000000000 */
.L_x_21:
[----:B------:R-:W-:-:S04]  /*2220*/  UISETP.LT.AND UP0, UPT, UR50, 0x1, UPT ;  /* 0x000000013200788c */ /* 0x000fc8000bf01270 */
[----:B------:R-:W-:-:S04]  /*2230*/  USEL UR8, UR50, 0x1, UP0 ;  /* 0x0000000132087887 */ /* 0x000fc80008000000 */
[----:B------:R-:W-:-:S04]  /*2240*/  UIADD3 UR8, UR50, -UR8, URZ ;  /* 0x8000000832087290 */ /* 0x000fc8000fffe03f */
[----:B------:R-:W-:-:S06]  /*2250*/  UISETP.GE.AND UP0, UPT, UR8, 0x1, UPT ;  /* 0x000000010800788c */ /* 0x000fcc000bf06270 */
[----:B------:R-:W-:-:S13]  /*2260*/  PLOP3.LUT P0, PT, PT, PT, UP0, 0x80, 0x0 ;  /* 0x000000000000781c */ /* 0x000fda0003f0f008 */
[----:B------:R-:W-:Y:S05]  /*2270*/  @!P0 BRA `(.L_x_27) ;  /* 0x0000000400808947 */ /* 0x000fea0003800000 */
[----:B-12---:R-:W-:Y:S01]  /*2280*/  IMAD.U32 R0, RZ, RZ, UR8 ;  /* 0x00000008ff007e24 */ /* 0x006fe2000f8e00ff */
[----:B------:R-:W-:Y:S01]  /*2290*/  MOV R4, UR4 ;  /* 0x0000000400047c02 */ /* 0x000fe20008000f00 */
[----:B------:R-:W-:-:S06]  /*22a0*/  ULDC UR14, c[0x0][0x50c] ;  /* 0x00014300000e7ab9 */ /* 0x000fcc0000000800 */
.L_x_35:
[----:B------:R-:W-:-:S13]  /*22b0*/  ISETP.NE.AND P1, PT, R95, 0x3, PT ;  /* 0x000000035f00780c */ /* 0x000fda0003f25270 */
[----:B------:R-:W-:Y:S05]  /*22c0*/  @!P1 BRA `(.L_x_28) ;  /* 0x0000000000049947 */ /* 0x000fea0003800000 */
[----:B------:R-:W-:Y:S01]  /*22d0*/  BPT.TRAP 0x1 ;  /* 0x000000040000795c */ /* 0x000fe20000300000 */
.L_x_28:
[----:B------:R-:W-:Y:S01]  /*22e0*/  ULEA UR8, UR13, UR49, 0x3 ;  /* 0x000000310d087291 */ /* 0x000fe2000f8e183f */
[----:B------:R-:W-:-:S08]  /*22f0*/  SHF.L.U32 R5, R7, 0x1f, RZ ;  /* 0x0000001f07057819 */ /* 0x000fd000000006ff */
[----:B------:R1:W2:Y:S01]  /*2300*/  SYNCS.PHASECHK.TRANS64.TRYWAIT P0, [UR8], R5 ;  /* 0x00000005ff0075a7 */ /* 0x0002a20008000148 */
[----:B------:R-:W-:Y:S05]  /*2310*/  @!P1 BRA `(.L_x_29) ;  /* 0x0000000000049947 */ /* 0x000fea0003800000 */
[----:B------:R-:W-:Y:S01]  /*2320*/  BPT.TRAP 0x1 ;  /* 0x000000040000795c */ /* 0x000fe20000300000 */
.L_x_29:
[----:B--2---:R-:W-:Y:S05]  /*2330*/  @P0 BRA `(.L_x_30) ;  /* 0x0000000000080947 */ /* 0x004fea0003800000 */
[----:B------:R-:W2:Y:S02]  /*2340*/  SYNCS.PHASECHK.TRANS64.TRYWAIT P0, [UR8], R5 ;  /* 0x00000005ff0075a7 */ /* 0x000ea40008000148 */
[----:B--2---:R-:W-:Y:S05]  /*2350*/  @!P0 BRA `(.L_x_31) ;  /* 0x00000084004c8947 */ /* 0x004fea0003800000 */
.L_x_30:
[----:B------:R-:W-:Y:S01]  /*2360*/  UIADD3 UR8, UR49, 0x26300, URZ ;  /* 0x0002630031087890 */ /* 0x000fe2000fffe03f */
[----:B------:R-:W-:Y:S01]  /*2370*/  WARPGROUP.ARRIVE ;  /* 0x00000000000079c5 */ /* 0x000fe20000000000 */
[----:B------:R-:W-:Y:S02]  /*2380*/  UISETP.NE.AND UP0, UPT, UR5, URZ, UPT ;  /* 0x0000003f0500728c */ /* 0x000fe4000bf05270 */
[----:B------:R-:W-:Y:S02]  /*2390*/  USHF.R.U32.HI UR8, URZ, 0x4, UR8 ;  /* 0x000000043f087899 */ /* 0x000fe40008011608 */
[----:B------:R-:W-:Y:S02]  /*23a0*/  USEL UR7, UR7, URZ, !UP0 ;  /* 0x0000003f07077287 */ /* 0x000fe4000c000000 */
[----:B------:R-:W-:Y:S02]  /*23b0*/  ULOP3.LUT UR5, UR8, 0x3fff, URZ, 0xc0, !UPT ;  /* 0x00003fff08057892 */ /* 0x000fe4000f8ec03f */
[----:B------:R-:W-:-:S02]  /*23c0*/  ULOP3.LUT UR8, UR12, 0x10000, URZ, 0xfc, !UPT ;  /* 0x000100000c087892 */ /* 0x000fc4000f8efc3f */
[----:B------:R-:W-:Y:S02]  /*23d0*/  ULOP3.LUT UR5, UR5, 0x10000, URZ, 0xfc, !UPT ;  /* 0x0001000005057892 */ /* 0x000fe4000f8efc3f */
[----:B------:R-:W-:Y:S02]  /*23e0*/  UISETP.NE.U32.AND UP0, UPT, UR7, URZ, UPT ;  /* 0x0000003f0700728c */ /* 0x000fe4000bf05070 */
[----:B------:R-:W-:Y:S02]  /*23f0*/  ULEA UR8, UR13, UR8, 0x9 ;  /* 0x000000080d087291 */ /* 0x000fe4000f8e483f */
[----:B------:R-:W-:Y:S01]  /*2400*/  ULEA UR10, UR13, UR5, 0x8 ;  /* 0x000000050d0a7291 */ /* 0x000fe2000f8e403f */
[----:B------:R-:W-:Y:S01]  /*2410*/  UMOV UR9, 0x80000020 ;  /* 0x8000002000097882 */ /* 0x000fe20000000000 */
[----:B------:R-:W-:Y:S01]  /*2420*/  UMOV UR11, 0x80000020 ;  /* 0x80000020000b7882 */ /* 0x000fe20000000000 */
[----:B------:R-:W-:-:S06]  /*2430*/  UIADD3 UR6, UR6, 0x2, URZ ;  /* 0x0000000206067890 */ /* 0x000fcc000fffe03f */
[----:B------:R-:W-:Y:S01]  /*2440*/  QGMMA.64x64x32.F32.E4M3.E4M3 R24, gdesc[UR8], R24, UP0, gsb0 ;  /* 0x00e00000081879f3 */ /* 0x000fe2000b800818 */
[----:B------:R-:W-:Y:S02]  /*2450*/  UIADD3 UR8, UR8, 0x2, URZ ;  /* 0x0000000208087890 */ /* 0x000fe4000fffe03f */
[----:B------:R-:W-:Y:S01]  /*2460*/  UIADD3 UR10, UR10, 0x2, URZ ;  /* 0x000000020a0a7890 */ /* 0x000fe2000fffe03f */
[----:B------:R-:W-:Y:S01]  /*2470*/  UMOV UR9, 0x80000020 ;  /* 0x8000002000097882 */ /* 0x000fe20000000000 */
[----:B------:R-:W-:Y:S01]  /*2480*/  UMOV UR11, 0x80000020 ;  /* 0x80000020000b7882 */ /* 0x000fe20000000000 */
[----:B------:R-:W-:-:S04]  /*2490*/  UISETP.NE.AND UP0, UPT, UR6, UR14, UPT ;  /* 0x0000000e0600728c */ /* 0x000fc8000bf05270 */
[----:B------:R-:W-:-:S06]  /*24a0*/  USEL UR5, URZ, 0x1, UP0 ;  /* 0x000000013f057887 */ /* 0x000fcc0008000000 */
[----:B------:R-:W-:Y:S01]  /*24b0*/  ISETP.NE.AND P0, PT, RZ, UR5, PT ;  /* 0x00000005ff007c0c */ /* 0x000fe2000bf05270 */
[----:B------:R-:W-:Y:S02]  /*24c0*/  WARPGROUP.DEPBAR.LE gsb0, 0x0 ;  /* 0x00008000000079c5 */ /* 0x000fe40000010000 */
[----:B------:R-:W-:-:S06]  /*24d0*/  WARPGROUP.ARRIVE ;  /* 0x00000000000079c5 */ /* 0x000fcc0000000000 */
[----:B------:R-:W-:Y:S03]  /*24e0*/  QGMMA.64x64x32.F32.E4M3.E4M3 R24, gdesc[UR8], R24, gsb0 ;  /* 0x00e00000081879f3 */ /* 0x000fe60008000818 */
[----:B------:R-:W-:Y:S02]  /*24f0*/  WARPGROUP.DEPBAR.LE gsb0, 0x0 ;  /* 0x00008000000079c5 */ /* 0x000fe40000010000 */
[----:B------:R-:W-:Y:S05]  /*2500*/  @!P0 BRA `(.L_x_32) ;  /* 0x0000000000848947 */ /* 0x000fea0003800000 */
[----:B------:R-:W-:Y:S01]  /*2510*/  FADD R93, R24, R93 ;  /* 0x0000005d185d7221 */ /* 0x000fe20000000000 */
[----:B------:R-:W-:-:S01]  /*2520*/  FADD R96, R25, R96 ;  /* 0x0000006019607221 */ /* 0x000fc20000000000 */
        /* <DEDUP_REMOVED lines=30> */
[----:B------:R-:W-:-:S06]  /*2710*/  UMOV UR6, URZ ;  /* 0x0000003f00067c82 */ /* 0x000fcc0008000000 */
.L_x_32:
[----:B------:R-:W-:Y:S05]  /*2720*/  @!P1 BRA `(.L_x_33) ;  /* 0x0000000000049947 */ /* 0x000fea0003800000 */
[----:B------:R-:W-:Y:S01]  /*2730*/  BPT.TRAP 0x1 ;  /* 0x000000040000795c */ /* 0x000fe20000300000 */
.L_x_33:
[----:B------:R-:W-:-:S13]  /*2740*/  ISETP.NE.AND P0, PT, R23, RZ, PT ;  /* 0x000000ff1700720c */ /* 0x000fda0003f05270 */
[----:B-12---:R-:W-:-:S05]  /*2750*/  @P0 LEA R5, R4, UR49, 0x3 ;  /* 0x0000003104050c11 */ /* 0x006fca000f8e18ff */
[----:B------:R-:W-:-:S05]  /*2760*/  @P0 VIADD R5, R5, 0x88 ;  /* 0x0000008805050836 */ /* 0x000fca0000000000 */
[----:B------:R-:W-:-:S04]  /*2770*/  @P0 PRMT R5, R22, 0x654, R5 ;  /* 0x0000065416050816 */ /* 0x000fc80000000005 */
[----:B------:R1:W-:Y:S01]  /*2780*/  @P0 SYNCS.ARRIVE.TRANS64.RED.A1T0 RZ, [R5+URZ], RZ ;  /* 0x000000ff05ff09a7 */ /* 0x0003e2000810043f */
[----:B------:R-:W-:-:S13]  /*2790*/  ISETP.GT.U32.AND P0, PT, R19, 0x1, PT ;  /* 0x000000011300780c */ /* 0x000fda0003f04070 */
[----:B-1----:R-:W-:Y:S05]  /*27a0*/  @P0 BRA `(.L_x_34) ;  /* 0x0000000000040947 */ /* 0x002fea0003800000 */
[----:B------:R-:W-:Y:S01]  /*27b0*/  BPT.TRAP 0x1 ;  /* 0x000000040000795c */ /* 0x000fe20000300000 */
.L_x_34:
[----:B------:R-:W-:Y:S01]  /*27c0*/  UIADD3 UR13, UR13, 0x1, URZ ;  /* 0x000000010d0d7890 */ /* 0x000fe2000fffe03f */
[----:B------:R-:W-:Y:S01]  /*27d0*/  ISETP.GT.AND P1, PT, R0, 0x1, PT ;  /* 0x000000010000780c */ /* 0x000fe20003f24270 */
[----:B------:R-:W-:Y:S01]  /*27e0*/  VIADD R4, R4, 0x1 ;  /* 0x0000000104047836 */ /* 0x000fe20000000000 */
[----:B------:R-:W-:Y:S01]  /*27f0*/  IADD3 R0, R0, -0x1, RZ ;  /* 0xffffffff00007810 */ /* 0x000fe20007ffe0ff */
[----:B------:R-:W-:-:S03]  /*2800*/  UISETP.NE.AND UP0, UPT, UR13, 0x11, UPT ;  /* 0x000000110d00788c */ /* 0x000fc6000bf05270 */
[C---:B------:R-:W-:Y:S01]  /*2810*/  ISETP.NE.AND P0, PT, R4.reuse, 0x11, PT ;  /* 0x000000110400780c */ /* 0x040fe20003f05270 */
[----:B------:R-:W-:Y:S02]  /*2820*/  USEL UR7, URZ, 0x1, UP0 ;  /* 0x000000013f077887 */ /* 0x000fe40008000000 */
[----:B------:R-:W-:Y:S01]  /*2830*/  USEL UR13, UR13, URZ, UP0 ;  /* 0x0000003f0d0d7287 */ /* 0x000fe20008000000 */
[----:B------:R-:W-:-:S03]  /*2840*/  SEL R4, R4, RZ, P0 ;  /* 0x000000ff04047207 */ /* 0x000fc60000000000 */
[----:B------:R-:W-:Y:S01]  /*2850*/  LOP3.LUT R7, R7, UR7, RZ, 0x3c, !PT ;  /* 0x0000000707077c12 */ /* 0x000fe2000f8e3cff */
[----:B------:R-:W-:Y:S01]  /*2860*/  UMOV UR7, 0x1 ;  /* 0x0000000100077882 */ /* 0x000fe20000000000 */
[----:B------:R-:W-:Y:S06]  /*2870*/  @P1 BRA `(.L_x_35) ;  /* 0xfffffff8008c1947 */ /* 0x000fec000383ffff */
.L_x_27:
[----:B------:R-:W-:Y:S01]  /*2880*/  UISETP.NE.AND UP0, UPT, UR6, URZ, UPT ;  /* 0x0000003f0600728c */ /* 0x000fe2000bf05270 */
[----:B-12---:R-:W1:Y:S03]  /*2890*/  LDC R0, c[0x0][0x28c] ;  /* 0x0000a300ff007b82 */ /* 0x006e660000000800 */
[----:B------:R-:W-:-:S06]  /*28a0*/  USEL UR5, URZ, 0x1, !UP0 ;  /* 0x000000013f057887 */ /* 0x000fcc000c000000 */
[----:B------:R-:W-:Y:S02]  /*28b0*/  ISETP.NE.AND P0, PT, RZ, UR5, PT ;  /* 0x00000005ff007c0c */ /* 0x000fe4000bf05270 */
[----:B-1----:R-:W-:-:S11]  /*28c0*/  ISETP.GE.AND P1, PT, R0, 0x1, PT ;  /* 0x000000010000780c */ /* 0x002fd60003f26270 */
[----:B------:R-:W-:Y:S05]  /*28d0*/  @!P0 BRA `(.L_x_36) ;  /* 0x0000000000808947 */ /* 0x000fea0003800000 */
[----:B------:R-:W-:Y:S01]  /*28e0*/  FADD R93, R24, R93 ;  /* 0x0000005d185d7221 */ /* 0x000fe20000000000 */
        /* <DEDUP_REMOVED lines=30> */
[----:B------:R-:W-:-:S07]  /*2ad0*/  FADD R66, R66, R55 ;  /* 0x0000003742427221 */ /* 0x000fce0000000000 */
.L_x_36:
[----:B------:R-:W-:Y:S05]  /*2ae0*/  @!P1 BRA `(.L_x_37) ;  /* 0x0000000000549947 */ /* 0x000fea0003800000 */
[----:B------:R-:W-:-:S13]  /*2af0*/  ISETP.NE.AND P0, PT, R95, 0x3, PT ;  /* 0x000000035f00780c */ /* 0x000fda0003f05270 */
[----:B------:R-:W-:Y:S05]  /*2b00*/  @!P0 BRA `(.L_x_38) ;  /* 0x0000000000048947 */ /* 0x000fea0003800000 */
[----:B------:R-:W-:Y:S01]  /*2b10*/  BPT.TRAP 0x1 ;  /* 0x000000040000795c */ /* 0x000fe20000300000 */
.L_x_38:
[----:B------:R-:W-:Y:S01]  /*2b20*/  ISETP.NE.AND P0, PT, R23, RZ, PT ;  /* 0x000000ff1700720c */ /* 0x000fe20003f05270 */
[----:B------:R-:W-:Y:S01]  /*2b30*/  BSSY B0, `(.L_x_39) ;  /* 0x000000e000007945 */ /* 0x000fe20003800000 */
[----:B------:R-:W-:-:S11]  /*2b40*/  ISETP.GT.U32.AND P1, PT, R19, 0x1, PT ;  /* 0x000000011300780c */ /* 0x000fd60003f24070 */
[----:B------:R-:W-:Y:S05]  /*2b50*/  @!P0 BRA `(.L_x_40) ;  /* 0x00000000002c8947 */ /* 0x000fea0003800000 */
[----:B------:R-:W-:-:S04]  /*2b60*/  UISETP.LT.AND UP0, UPT, UR50, 0x1, UPT ;  /* 0x000000013200788c */ /* 0x000fc8000bf01270 */
[----:B------:R-:W-:-:S04]  /*2b70*/  USEL UR5, UR50, 0x1, UP0 ;  /* 0x0000000132057887 */ /* 0x000fc80008000000 */
[----:B------:R-:W-:-:S04]  /*2b80*/  UIADD3 UR5, UR4, UR50, -UR5 ;  /* 0x0000003204057290 */ /* 0x000fc8000fffe805 */
[----:B------:R-:W-:-:S04]  /*2b90*/  UIMAD.WIDE.U32 UR6, UR5, -0xf0f0f0f, URZ ;  /* 0xf0f0f0f1050678a5 */ /* 0x000fc8000f8e003f */
[----:B------:R-:W-:-:S04]  /*2ba0*/  USHF.R.U32.HI UR6, URZ, 0x4, UR7 ;  /* 0x000000043f067899 */ /* 0x000fc80008011607 */
[----:B------:R-:W-:-:S04]  /*2bb0*/  UIMAD UR5, UR6, -0x11, UR5 ;  /* 0xffffffef060578a4 */ /* 0x000fc8000f8e0205 */
[----:B------:R-:W-:-:S04]  /*2bc0*/  ULEA UR5, UR5, UR49, 0x3 ;  /* 0x0000003105057291 */ /* 0x000fc8000f8e183f */
[----:B------:R-:W-:-:S06]  /*2bd0*/  UIADD3 UR5, UR5, 0x88, URZ ;  /* 0x0000008805057890 */ /* 0x000fcc000fffe03f */
[----:B------:R-:W-:-:S05]  /*2be0*/  IMAD.U32 R5, RZ, RZ, UR5 ;  /* 0x00000005ff057e24 */ /* 0x000fca000f8e00ff */
[----:B------:R-:W-:-:S04]  /*2bf0*/  PRMT R0, R22, 0x654, R5 ;  /* 0x0000065416007816 */ /* 0x000fc80000000005 */
[----:B------:R1:W-:Y:S03]  /*2c00*/  SYNCS.ARRIVE.TRANS64.RED.A1T0 RZ, [R0+URZ], RZ ;  /* 0x000000ff00ff79a7 */ /* 0x0003e6000810043f */
.L_x_40:
[----:B------:R-:W-:Y:S05]  /*2c10*/  BSYNC B0 ;  /* 0x0000000000007941 */ /* 0x000fea0003800000 */
.L_x_39:
[----:B------:R-:W-:Y:S05]  /*2c20*/  @P1 BRA `(.L_x_37) ;  /* 0x0000000000041947 */ /* 0x000fea0003800000 */
[----:B------:R-:W-:Y:S01]  /*2c30*/  BPT.TRAP 0x1 ;  /* 0x000000040000795c */ /* 0x000fe20000300000 */
.L_x_37:
[----:B------:R-:W-:Y:S01]  /*2c40*/  UIADD3 UR6, UR49, 0x200, URZ ;  /* 0x0000020031067890 */ /* 0x000fe2000fffe03f */
[----:B------:R-:W-:Y:S01]  /*2c50*/  R2UR UR46, R3 ;  /* 0x00000000032e72ca */ /* 0x000fe200000e0000 */
[----:B------:R-:W-:Y:S01]  /*2c60*/  UIADD3 UR51, UR50, UR4, URZ ;  /* 0x0000000432337290 */ /* 0x000fe2000fffe03f */
[----:B------:R-:W-:Y:S01]  /*2c70*/  R2UR UR45, R8 ;  /* 0x00000000082d72ca */ /* 0x000fe200000e0000 */
[----:B------:R-:W-:Y:S02]  /*2c80*/  UISETP.GE.U32.AND UP1, UPT, UR50, 0x11, UPT ;  /* 0x000000113200788c */ /* 0x000fe4000bf26070 */
[----:B------:R-:W-:Y:S02]  /*2c90*/  ULOP3.LUT UP2, URZ, UR6, 0x9f, URZ, 0xc0, !UPT ;  /* 0x0000009f063f7892 */ /* 0x000fe4000f84c03f */
[----:B------:R-:W-:-:S04]  /*2ca0*/  UISETP.GT.U32.AND UP0, UPT, UR51, 0x10, UPT ;  /* 0x000000103300788c */ /* 0x000fc8000bf04070 */
[----:B------:R-:W-:Y:S01]  /*2cb0*/  UISETP.LT.U32.AND UP0, UPT, UR50, 0x11, UP0 ;  /* 0x000000113200788c */ /* 0x000fe20008701070 */
[----:B------:R-:W-:Y:S01]  /*2cc0*/  PLOP3.LUT P0, PT, PT, PT, UP2, 0x80, 0x0 ;  /* 0x000000000000781c */ /* 0x000fe20003f0f028 */
[----:B------:R-:W-:Y:S02]  /*2cd0*/  USHF.L.U32 UR46, UR46, 0x7, URZ ;  /* 0x000000072e2e7899 */ /* 0x000fe4000800063f */
[----:B------:R-:W-:Y:S02]  /*2ce0*/  @UP1 UIMAD.WIDE.U32 UR4, UR51, -0xf0f0f0f, URZ ;  /* 0xf0f0f0f1330418a5 */ /* 0x000fe4000f8e003f */
[----:B------:R-:W-:Y:S02]  /*2cf0*/  USEL UR6, URZ, 0x1, !UP0 ;  /* 0x000000013f067887 */ /* 0x000fe4000c000000 */
[----:B------:R-:W-:Y:S02]  /*2d00*/  @UP1 USHF.R.U32.HI UR4, URZ, 0x4, UR5 ;  /* 0x000000043f041899 */ /* 0x000fe40008011605 */
[----:B------:R-:W-:-:S02]  /*2d10*/  ULOP3.LUT UR48, UR48, UR6, URZ, 0x3c, !UPT ;  /* 0x0000000630307292 */ /* 0x000fc4000f8e3c3f */
[----:B------:R-:W-:Y:S02]  /*2d20*/  USHF.L.U32 UR45, UR45, 0x6, URZ ;  /* 0x000000062d2d7899 */ /* 0x000fe4000800063f */
[----:B------:R-:W-:Y:S01]  /*2d30*/  @UP1 ULOP3.LUT UR48, UR48, 0x1, UR4, 0x78, !UPT ;  /* 0x0000000130301892 */ /* 0x000fe2000f8e7804 */
[----:B------:R-:W-:Y:S11]  /*2d40*/  @!P0 BRA `(.L_x_41) ;  /* 0x0000000000408947 */ /* 0x000ff60003800000 */
[----:B-1----:R-:W-:Y:S01]  /*2d50*/  MOV R0, 0x0 ;  /* 0x0000000000007802 */ /* 0x002fe20000000f00 */
[----:B------:R-:W-:Y:S01]  /*2d60*/  ULDC.64 UR4, c[0x4][0x68] ;  /* 0x01001a0000047ab9 */ /* 0x000fe20000000a00 */
[----:B------:R-:W-:Y:S01]  /*2d70*/  ULDC.64 UR6, c[0x4][0x8] ;  /* 0x0100020000067ab9 */ /* 0x000fe20000000a00 */
[----:B------:R-:W-:Y:S01]  /*2d80*/  IMAD.U32 R4, RZ, RZ, UR4 ;  /* 0x00000004ff047e24 */ /* 0x000fe2000f8e00ff */
[----:B------:R1:W2:Y:S01]  /*2d90*/  LDC.64 R14, c[0x4][R0] ;  /* 0x01000000000e7b82 */ /* 0x0002a20000000a00 */
[----:B------:R-:W-:Y:S01]  /*2da0*/  MOV R5, UR5 ;  /* 0x0000000500057c02 */ /* 0x000fe20008000f00 */
[----:B------:R-:W-:Y:S01]  /*2db0*/  ULDC.64 UR4, c[0x4][0x70] ;  /* 0x01001c0000047ab9 */ /* 0x000fe20000000a00 */
[----:B------:R-:W-:Y:S01]  /*2dc0*/  MOV R10, UR6 ;  /* 0x00000006000a7c02 */ /* 0x000fe20008000f00 */
[----:B------:R-:W-:Y:S01]  /*2dd0*/  IMAD.U32 R6, RZ, RZ, UR4 ;  /* 0x00000004ff067e24 */ /* 0x000fe2000f8e00ff */
[----:B------:R-:W-:Y:S01]  /*2de0*/  MOV R12, 0x1 ;  /* 0x00000001000c7802 */ /* 0x000fe20000000f00 */
[----:B------:R-:W-:-:S02]  /*2df0*/  IMAD.U32 R7, RZ, RZ, UR5 ;  /* 0x00000005ff077e24 */ /* 0x000fc4000f8e00ff */
[----:B------:R-:W-:Y:S02]  /*2e00*/  IMAD.U32 R11, RZ, RZ, UR7 ;  /* 0x00000007ff0b7e24 */ /* 0x000fe4000f8e00ff */
[----:B------:R-:W-:Y:S02]  /*2e10*/  IMAD.MOV.U32 R8, RZ, RZ, 0x70 ;  /* 0x00000070ff087424 */ /* 0x000fe400078e00ff */
[----:B-1----:R-:W-:-:S07]  /*2e20*/  IMAD.MOV.U32 R13, RZ, RZ, RZ ;  /* 0x000000ffff0d7224 */ /* 0x002fce00078e00ff */
[----:B------:R-:W-:-:S07]  /*2e30*/  LEPC R20, `(.L_x_41) ;  /* 0x000000001014794e */ /* 0x000fce0000000000 */
[----:B--2--5:R-:W-:Y:S05]  /*2e40*/  CALL.ABS.NOINC R14 ;  /* 0x000000000e007343 */ /* 0x024fea0003c00000 */
.L_x_41:
[----:B------:R-:W-:-:S04]  /*2e50*/  UIADD3 UR4, UR49, 0x2200, URZ ;  /* 0x0000220031047890 */ /* 0x000fc8000fffe03f */
[----:B------:R-:W-:-:S06]  /*2e60*/  ULOP3.LUT UP0, URZ, UR4, 0x9f, URZ, 0xc0, !UPT ;  /* 0x0000009f043f7892 */ /* 0x000fcc000f80c03f */
[----:B------:R-:W-:-:S13]  /*2e70*/  PLOP3.LUT P0, PT, PT, PT, UP0, 0x80, 0x0 ;  /* 0x000000000000781c */ /* 0x000fda0003f0f008 */
[----:B------:R-:W-:Y:S05]  /*2e80*/  @!P0 BRA `(.L_x_42) ;  /* 0x0000000000408947 */ /* 0x000fea0003800000 */
        /* <DEDUP_REMOVED lines=16> */
.L_x_42:
[----:B------:R-:W2:Y:S02]  /*2f90*/  LDC.64 R8, c[0x0][0x590] ;  /* 0x00016400ff087b82 */ /* 0x000ea40000000a00 */
[----:B--2---:R-:W-:-:S04]  /*2fa0*/  ISETP.NE.U32.AND P2, PT, R8, RZ, PT ;  /* 0x000000ff0800720c */ /* 0x004fc80003f45070 */
[----:B------:R-:W-:-:S13]  /*2fb0*/  ISETP.NE.AND.EX P2, PT, R9, RZ, PT, P2 ;  /* 0x000000ff0900720c */ /* 0x000fda0003f45320 */
[----:B------:R-:W-:Y:S05]  /*2fc0*/  @!P2 BRA `(.L_x_43) ;  /* 0x000000000034a947 */ /* 0x000fea0003800000 */
[----:B------:R-:W-:Y:S02]  /*2fd0*/  ULDC.64 UR4, c[0x0][0x588] ;  /* 0x0001620000047ab9 */ /* 0x000fe40000000a00 */
[----:B------:R-:W-:-:S04]  /*2fe0*/  ISETP.NE.U32.AND P0, PT, RZ, UR4, PT ;  /* 0x00000004ff007c0c */ /* 0x000fc8000bf05070 */
[----:B------:R-:W-:-:S13]  /*2ff0*/  ISETP.NE.AND.EX P0, PT, RZ, UR5, PT, P0 ;  /* 0x00000005ff007c0c */ /* 0x000fda000bf05300 */
[----:B------:R-:W-:Y:S05]  /*3000*/  @!P0 BRA `(.L_x_44) ;  /* 0x0000000000188947 */ /* 0x000fea0003800000 */
[----:B------:R-:W2:Y:S01]  /*3010*/  LDC.64 R4, c[0x0][0x588] ;  /* 0x00016200ff047b82 */ /* 0x000ea20000000a00 */
[----:B------:R-:W-:-:S04]  /*3020*/  IMAD R3, R8, UR47, RZ ;  /* 0x0000002f08037c24 */ /* 0x000fc8000f8e02ff */
[----:B--2---:R-:W-:-:S05]  /*3030*/  IMAD.WIDE R4, R3, 0x4, R4 ;  /* 0x0000000403047825 */ /* 0x004fca00078e0204 */
[----:B-----5:R2:W5:Y:S01]  /*3040*/  LDG.E R57, desc[UR38][R4.64] ;  /* 0x0000002604397981 */ /* 0x020562000c1e1900 */
[----:B------:R-:W-:Y:S01]  /*3050*/  IMAD.MOV.U32 R56, RZ, RZ, 0x1 ;  /* 0x00000001ff387424 */ /* 0x000fe200078e00ff */
[----:B------:R-:W-:Y:S06]  /*3060*/  BRA `(.L_x_43) ;  /* 0x00000000000c7947 */ /* 0x000fec0003800000 */
.L_x_44:
[----:B------:R-:W-:Y:S01]  /*3070*/  ULDC UR4, c[0x0][0x580] ;  /* 0x0001600000047ab9 */ /* 0x000fe20000000800 */
[----:B------:R-:W-:Y:S01]  /*3080*/  MOV R56, 0x1 ;  /* 0x0000000100387802 */ /* 0x000fe20000000f00 */
[----:B-----5:R-:W-:-:S07]  /*3090*/  IMAD.U32 R57, RZ, RZ, UR4 ;  /* 0x00000004ff397e24 */ /* 0x020fce000f8e00ff */
.L_x_43:
[----:B------:R-:W3:Y:S02]  /*30a0*/  LDC.64 R6, c[0x0][0x5b0] ;  /* 0x00016c00ff067b82 */ /* 0x000ee40000000a00 */
[----:B---3--:R-:W-:-:S04]  /*30b0*/  ISETP.NE.U32.AND P0, PT, R6, RZ, PT ;  /* 0x000000ff0600720c */ /* 0x008fc80003f05070 */
[----:B------:R-:W-:-:S13]  /*30c0*/  ISETP.NE.AND.EX P0, PT, R7, RZ, PT, P0 ;  /* 0x000000ff0700720c */ /* 0x000fda0003f05300 */
[----:B------:R-:W-:Y:S05]  /*30d0*/  @!P0 BRA `(.L_x_45) ;  /* 0x00000000002c8947 */ /* 0x000fea0003800000 */
[----:B------:R-:W-:Y:S02]  /*30e0*/  ULDC.64 UR4, c[0x0][0x5a8] ;  /* 0x00016a0000047ab9 */ /* 0x000fe40000000a00 */
[----:B------:R-:W-:-:S04]  /*30f0*/  ISETP.NE.U32.AND P0, PT, RZ, UR4, PT ;  /* 0x00000004ff007c0c */ /* 0x000fc8000bf05070 */
[----:B------:R-:W-:-:S13]  /*3100*/  ISETP.NE.AND.EX P0, PT, RZ, UR5, PT, P0 ;  /* 0x00000005ff007c0c */ /* 0x000fda000bf05300 */
[----:B------:R-:W-:Y:S05]  /*3110*/  @!P0 BRA `(.L_x_46) ;  /* 0x0000000000148947 */ /* 0x000fea0003800000 */
[----:B--2---:R-:W2:Y:S01]  /*3120*/  LDC.64 R4, c[0x0][0x5a8] ;  /* 0x00016a00ff047b82 */ /* 0x004ea20000000a00 */
[----:B------:R-:W-:-:S04]  /*3130*/  IMAD R3, R6, UR47, RZ ;  /* 0x0000002f06037c24 */ /* 0x000fc8000f8e02ff */
[----:B--2---:R-:W-:-:S05]  /*3140*/  IMAD.WIDE R4, R3, 0x4, R4 ;  /* 0x0000000403047825 */ /* 0x004fca00078e0204 */
[----:B-----5:R3:W5:Y:S01]  /*3150*/  LDG.E R58, desc[UR38][R4.64] ;  /* 0x00000026043a7981 */ /* 0x020762000c1e1900 */
[----:B------:R-:W-:Y:S05]  /*3160*/  BRA `(.L_x_45) ;  /* 0x0000000000087947 */ /* 0x000fea0003800000 */
.L_x_46:
[----:B------:R-:W-:Y:S02]  /*3170*/  ULDC UR4, c[0x0][0x5a0] ;  /* 0x0001680000047ab9 */ /* 0x000fe40000000800 */
[----:B-----5:R-:W-:-:S07]  /*3180*/  IMAD.U32 R58, RZ, RZ, UR4 ;  /* 0x00000004ff3a7e24 */ /* 0x020fce000f8e00ff */
.L_x_45:
[----:B------:R-:W-:Y:S01]  /*3190*/  ULDC.64 UR4, c[0x0][0x588] ;  /* 0x0001620000047ab9 */ /* 0x000fe20000000a00 */
[----:B------:R-:W-:Y:S01]  /*31a0*/  ISETP.NE.U32.AND P3, PT, R8, RZ, PT ;  /* 0x000000ff0800720c */ /* 0x000fe20003f65070 */
[----:B------:R-:W-:Y:S02]  /*31b0*/  UISETP.NE.U32.AND UP0, UPT, UR4, URZ, UPT ;  /* 0x0000003f0400728c */ /* 0x000fe4000bf05070 */
[----:B------:R-:W-:Y:S02]  /*31c0*/  ISETP.NE.U32.AND P4, PT, RZ, UR4, PT ;  /* 0x00000004ff007c0c */ /* 0x000fe4000bf85070 */
[----:B------:R-:W-:Y:S01]  /*31d0*/  ISETP.NE.AND.EX P3, PT, R9, RZ, PT, P3 ;  /* 0x000000ff0900720c */ /* 0x000fe20003f65330 */
[----:B------:R-:W-:Y:S02]  /*31e0*/  UISETP.NE.AND.EX UP0, UPT, UR5, URZ, UPT, UP0 ;  /* 0x0000003f0500728c */ /* 0x000fe4000bf05300 */
[----:B------:R-:W-:Y:S02]  /*31f0*/  ISETP.NE.AND.EX P4, PT, RZ, UR5, PT, P4 ;  /* 0x00000005ff007c0c */ /* 0x000fe4000bf85340 */
[----:B------:R-:W-:-:S02]  /*3200*/  PLOP3.LUT P0, PT, PT, PT, PT, 0x8, 0x0 ;  /* 0x000000000000781c */ /* 0x000fc40003f0e170 */
[----:B------:R-:W-:-:S04]  /*3210*/  PLOP3.LUT P1, PT, PT, PT, UP0, 0x80, 0x0 ;  /* 0x000000000000781c */ /* 0x000fc80003f2f008 */
[----:B------:R-:W-:-:S05]  /*3220*/  PLOP3.LUT P1, PT, P1, PT, PT, 0x8, 0x0 ;  /* 0x000000000000781c */ /* 0x000fca0000f2e170 */
[----:B------:R-:W-:Y:S08]  /*3230*/  @P4 BRA P3, `(.L_x_47) ;  /* 0x0000000000244947 */ /* 0x000ff00001800000 */
[----:B------:R-:W-:Y:S04]  /*3240*/  BSSY B0, `(.L_x_47) ;  /* 0x0000008000007945 */ /* 0x000fe80003800000 */
[----:B------:R-:W-:Y:S05]  /*3250*/  @!P2 BRA `(.L_x_48) ;  /* 0x000000000014a947 */ /* 0x000fea0003800000 */
[----:B------:R-:W-:Y:S02]  /*3260*/  LOP3.LUT P3, RZ, R56, 0xff, RZ, 0xc0, !PT ;  /* 0x000000ff38ff7812 */ /* 0x000fe4000786c0ff */
[----:B------:R-:W-:-:S11]  /*3270*/  PLOP3.LUT P0, PT, P1, PT, PT, 0x80, 0x0 ;  /* 0x000000000000781c */ /* 0x000fd60000f0f070 */
[----:B------:R-:W-:Y:S05]  /*3280*/  @!P3 BRA `(.L_x_49) ;  /* 0x00000000000cb947 */ /* 0x000fea0003800000 */
[----:B-----5:R-:W-:Y:S01]  /*3290*/  FSETP.EQ.AND P0, PT, R57, RZ, PT ;  /* 0x000000ff3900720b */ /* 0x020fe20003f02000 */
[----:B------:R-:W-:-:S12]  /*32a0*/  BRA `(.L_x_49) ;  /* 0x0000000000047947 */ /* 0x000fd80003800000 */
.L_x_48:
[----:B-----5:R-:W-:-:S13]  /*32b0*/  FSETP.EQ.AND P0, PT, R57, RZ, PT ;  /* 0x000000ff3900720b */ /* 0x020fda0003f02000 */
.L_x_49:
[----:B------:R-:W-:Y:S05]  /*32c0*/  BSYNC B0 ;  /* 0x0000000000007941 */ /* 0x000fea0003800000 */
.L_x_47:
[----:B------:R-:W-:Y:S04]  /*32d0*/  BSSY B0, `(.L_x_50) ;  /* 0x0000007000007945 */ /* 0x000fe80003800000 */
[----:B------:R-:W-:Y:S05]  /*32e0*/  @!P2 BRA `(.L_x_51) ;  /* 0x000000000010a947 */ /* 0x000fea0003800000 */
[----:B------:R-:W-:-:S13]  /*32f0*/  LOP3.LUT P2, RZ, R56, 0xff, RZ, 0xc0, !PT ;  /* 0x000000ff38ff7812 */ /* 0x000fda000784c0ff */
[----:B------:R-:W-:Y:S05]  /*3300*/  @!P2 BRA `(.L_x_52) ;  /* 0x00000000000ca947 */ /* 0x000fea0003800000 */
[----:B-----5:R-:W-:Y:S01]  /*3310*/  FSETP.EQ.AND P1, PT, R57, RZ, PT ;  /* 0x000000ff3900720b */ /* 0x020fe20003f22000 */
[----:B------:R-:W-:-:S12]  /*3320*/  BRA `(.L_x_52) ;  /* 0x0000000000047947 */ /* 0x000fd80003800000 */
.L_x_51:
[----:B-----5:R-:W-:-:S13]  /*3330*/  FSETP.EQ.AND P1, PT, R57, RZ, PT ;  /* 0x000000ff3900720b */ /* 0x020fda0003f22000 */
.L_x_52:
[----:B------:R-:W-:Y:S05]  /*3340*/  BSYNC B0 ;  /* 0x0000000000007941 */ /* 0x000fea0003800000 */
.L_x_50:
[----:B------:R-:W-:Y:S01]  /*3350*/  BSSY B0, `(.L_x_53) ;  /* 0x0000036000007945 */ /* 0x000fe20003800000 */
[----:B--23--:R-:W-:Y:S02]  /*3360*/  CS2R R4, SRZ ;  /* 0x0000000000047805 */ /* 0x00cfe4000001ff00 */
[----:B------:R-:W-:Y:S01]  /*3370*/  CS2R R6, SRZ ;  /* 0x0000000000067805 */ /* 0x000fe2000001ff00 */
[----:B------:R-:W-:Y:S06]  /*3380*/  @P0 BRA `(.L_x_54) ;  /* 0x0000000000c80947 */ /* 0x000fec0003800000 */
[----:B------:R-:W-:-:S13]  /*3390*/  ISETP.NE.AND P3, PT, R60, 0x3, PT ;  /* 0x000000033c00780c */ /* 0x000fda0003f65270 */
[----:B------:R-:W-:Y:S05]  /*33a0*/  @!P3 BRA `(.L_x_55) ;  /* 0x000000000004b947 */ /* 0x000fea0003800000 */
[----:B------:R-:W-:Y:S01]  /*33b0*/  BPT.TRAP 0x1 ;  /* 0x000000040000795c */ /* 0x000fe20000300000 */
.L_x_55:
[----:B------:R-:W-:Y:S01]  /*33c0*/  LEA R13, R64, UR49, 0x3 ;  /* 0x00000031400d7c11 */ /* 0x000fe2000f8e18ff */
[----:B------:R-:W-:Y:S01]  /*33d0*/  BSSY B1, `(.L_x_56) ;  /* 0x0000005000017945 */ /* 0x000fe20003800000 */
[----:B-1----:R-:W-:Y:S02]  /*33e0*/  SHF.L.U32 R0, R61, 0x1f, RZ ;  /* 0x0000001f3d007819 */ /* 0x002fe400000006ff */
[----:B------:R-:W-:Y:S02]  /*33f0*/  CS2R R4, SRZ ;  /* 0x0000000000047805 */ /* 0x000fe4000001ff00 */
[----:B------:R-:W1:Y:S02]  /*3400*/  SYNCS.PHASECHK.TRANS64.TRYWAIT P2, [R13+URZ+0x110], R0 ;  /* 0x000110000d0075a7 */ /* 0x000e64000804017f */
[----:B-1----:R-:W-:Y:S05]  /*3410*/  @!P2 BRA `(.L_x_57) ;  /* 0x000000740034a947 */ /* 0x002fea0003800000 */
.L_x_243:
[----:B------:R-:W-:Y:S05]  /*3420*/  BSYNC B1 ;  /* 0x0000000000017941 */ /* 0x000fea0003800000 */
.L_x_56:
[----:B------:R-:W-:Y:S01]  /*3430*/  BSSY B1, `(.L_x_58) ;  /* 0x0000016000017945 */ /* 0x000fe20003800000 */
[----:B------:R-:W-:-:S03]  /*3440*/  CS2R R6, SRZ ;  /* 0x0000000000067805 */ /* 0x000fc6000001ff00 */
[----:B------:R-:W-:Y:S05]  /*3450*/  @P1 BRA `(.L_x_59) ;  /* 0x00000000004c1947 */ /* 0x000fea0003800000 */
[----:B------:R-:W-:Y:S02]  /*3460*/  SHF.R.U32.HI R3, RZ, 0x4, R18 ;  /* 0x00000004ff037819 */ /* 0x000fe40000011612 */
[----:B-1----:R-:W-:Y:S02]  /*3470*/  LEA R0, R64, R59, 0xc ;  /* 0x0000003b40007211 */ /* 0x002fe400078e60ff */
[----:B------:R-:W-:-:S03]  /*3480*/  LOP3.LUT P2, RZ, R3, 0x1, RZ, 0xc0, !PT ;  /* 0x0000000103ff7812 */ /* 0x000fc6000784c0ff */
[----:B------:R-:W-:Y:S01]  /*3490*/  VIADD R3, R0, UR49 ;  /* 0x0000003100037c36 */ /* 0x000fe20008000000 */
[----:B------:R-:W-:Y:S03]  /*34a0*/  LDS.U16 R7, [R0+UR49+0x300] ;  /* 0x0003003100077984 */ /* 0x000fe60008000400 */
[C---:B------:R-:W-:Y:S01]  /*34b0*/  VIADD R4, R3.reuse, 0x200 ;  /* 0x0000020003047836 */ /* 0x040fe20000000000 */
[----:B------:R-:W-:Y:S01]  /*34c0*/  IADD3 R5, R3, 0x210, RZ ;  /* 0x0000021003057810 */ /* 0x000fe20007ffe0ff */
[----:B------:R-:W-:Y:S04]  /*34d0*/  LDS.U16 R6, [R0+UR49+0x308] ;  /* 0x0003083100067984 */ /* 0x000fe80008000400 */
[----:B------:R-:W-:Y:S01]  /*34e0*/  @P2 VIADD R5, R4, 0xfffffff0 ;  /* 0xfffffff004052836 */ /* 0x000fe20000000000 */
[----:B------:R-:W1:Y:S04]  /*34f0*/  LDS.U16 R3, [R0+UR49+0x208] ;  /* 0x0002083100037984 */ /* 0x000e680008000400 */
[----:B------:R-:W2:Y:S04]  /*3500*/  LDS.U16 R4, [R0+UR49+0x200] ;  /* 0x0002003100047984 */ /* 0x000ea80008000400 */
[----:B------:R-:W-:Y:S04]  /*3510*/  LDS.U16 R8, [R5+0x100] ;  /* 0x0001000005087984 */ /* 0x000fe80000000400 */
[----:B------:R-:W3:Y:S04]  /*3520*/  LDS.U16 R9, [R5] ;  /* 0x0000000005097984 */ /* 0x000ee80000000400 */
[----:B------:R-:W-:Y:S04]  /*3530*/  LDS.U16 R10, [R5+0x108] ;  /* 0x00010800050a7984 */ /* 0x000fe80000000400 */
[----:B------:R3:W4:Y:S01]  /*3540*/  LDS.U16 R11, [R5+0x8] ;  /* 0x00000800050b7984 */ /* 0x0007220000000400 */
[----:B-1----:R-:W-:-:S02]  /*3550*/  PRMT R6, R3, 0x5410, R6 ;  /* 0x0000541003067816 */ /* 0x002fc40000000006 */
[----:B--2---:R-:W-:Y:S02]  /*3560*/  PRMT R7, R4, 0x5410, R7 ;  /* 0x0000541004077816 */ /* 0x004fe40000000007 */
[----:B---3--:R-:W-:Y:S02]  /*3570*/  PRMT R5, R9, 0x5410, R8 ;  /* 0x0000541009057816 */ /* 0x008fe40000000008 */
[----:B----4-:R-:W-:-:S07]  /*3580*/  PRMT R4, R11, 0x5410, R10 ;  /* 0x000054100b047816 */ /* 0x010fce000000000a */
.L_x_59:
[----:B------:R-:W-:Y:S05]  /*3590*/  BSYNC B1 ;  /* 0x0000000000017941 */ /* 0x000fea0003800000 */
.L_x_58:
[----:B------:R-:W-:Y:S01]  /*35a0*/  @!PT LDS RZ, [RZ] ;  /* 0x00000000fffff984 */ /* 0x000fe20000000800 */
[----:B------:R-:W-:Y:S01]  /*35b0*/  @!PT LDS RZ, [RZ] ;  /* 0x00000000fffff984 */ /* 0x000fe20000000800 */
[----:B------:R-:W-:Y:S01]  /*35c0*/  @!PT LDS RZ, [RZ] ;  /* 0x00000000fffff984 */ /* 0x000fe20000000800 */
[----:B------:R-:W-:Y:S01]  /*35d0*/  @!PT LDS RZ, [RZ] ;  /* 0x00000000fffff984 */ /* 0x000fe20000000800 */
[----:B------:R2:W-:Y:S06]  /*35e0*/  MEMBAR.ALL.CTA ;  /* 0x0000000000007992 */ /* 0x0005ec0000008000 */
[----:B--2---:R-:W2:Y:S01]  /*35f0*/  FENCE.VIEW.ASYNC.S ;  /* 0x00000000000073c6 */ /* 0x004ea20000000000 */
[----:B------:R-:W-:Y:S05]  /*3600*/  @!P3 BRA `(.L_x_60) ;  /* 0x000000000004b947 */ /* 0x000fea0003800000 */
[----:B------:R-:W-:Y:S01]  /*3610*/  BPT.TRAP 0x1 ;  /* 0x000000040000795c */ /* 0x000fe20000300000 */
.L_x_60:
[----:B------:R-:W3:Y:S01]  /*3620*/  S2R R3, SR_CgaCtaId ;  /* 0x0000000000037919 */ /* 0x000ee20000008800 */
[----:B-1----:R-:W-:Y:S01]  /*3630*/  VIADD R0, R13, 0x120 ;  /* 0x000001200d007836 */ /* 0x002fe20000000000 */
[----:B------:R-:W-:-:S04]  /*3640*/  IADD3 R64, R64, 0x1, RZ ;  /* 0x0000000140407810 */ /* 0x000fc80007ffe0ff */
[----:B------:R-:W-:-:S04]  /*3650*/  ISETP.NE.AND P2, PT, R64, 0x2, PT ;  /* 0x000000024000780c */ /* 0x000fc80003f45270 */
[----:B------:R-:W-:Y:S02]  /*3660*/  SEL R64, R64, RZ, P2 ;  /* 0x000000ff40407207 */ /* 0x000fe40001000000 */
[----:B---3--:R-:W-:-:S04]  /*3670*/  PRMT R0, R3, 0x654, R0 ;  /* 0x0000065403007816 */ /* 0x008fc80000000000 */
[----:B--2---:R1:W-:Y:S02]  /*3680*/  SYNCS.ARRIVE.TRANS64.RED.A1T0 RZ, [R0+URZ], RZ ;  /* 0x000000ff00ff79a7 */ /* 0x0043e4000810043f */
[----:B-1----:R-:W-:-:S04]  /*3690*/  SEL R0, RZ, 0x1, P2 ;  /* 0x00000001ff007807 */ /* 0x002fc80001000000 */
[----:B------:R-:W-:-:S07]  /*36a0*/  LOP3.LUT R61, R61, R0, RZ, 0x3c, !PT ;  /* 0x000000003d3d7212 */ /* 0x000fce00078e3cff */
.L_x_54:
[----:B------:R-:W-:Y:S05]  /*36b0*/  BSYNC B0 ;  /* 0x0000000000007941 */ /* 0x000fea0003800000 */
.L_x_53:
[----:B-1----:R-:W-:Y:S01]  /*36c0*/  F2FP.F16.E4M3.UNPACK_B R0, R7 ;  /* 0x00000007ff00723e */ /* 0x002fe200020006ff */
[C---:B-----5:R-:W-:Y:S01]  /*36d0*/  FMUL R9, R58.reuse, R96 ;  /* 0x000000603a097220 */ /* 0x060fe20000400000 */
[C---:B------:R-:W-:Y:S01]  /*36e0*/  FMUL R14, R58.reuse, R91 ;  /* 0x0000005b3a0e7220 */ /* 0x040fe20000400000 */
[-C--:B------:R-:W-:Y:S01]  /*36f0*/  F2FP.F16.E4M3.UNPACK_B R13, R6.reuse.H1 ;  /* 0x00000006ff0d723e */ /* 0x080fe200030006ff */
[C---:B------:R-:W-:Y:S01]  /*3700*/  FMUL R12, R58.reuse, R93 ;  /* 0x0000005d3a0c7220 */ /* 0x040fe20000400000 */
[--C-:B------:R-:W-:Y:S01]  /*3710*/  HADD2.F32 R8, -RZ, R0.reuse.H0_H0 ;  /* 0x20000000ff087230 */ /* 0x100fe20000004100 */
[----:B------:R-:W-:Y:S01]  /*3720*/  F2FP.F16.E4M3.UNPACK_B R3, R6 ;  /* 0x00000006ff03723e */ /* 0x000fe200020006ff */
[----:B------:R-:W-:Y:S01]  /*3730*/  HADD2.F32 R10, -RZ, R0.H1_H1 ;  /* 0x30000000ff0a7230 */ /* 0x000fe20000004100 */
[----:B------:R-:W-:Y:S01]  /*3740*/  F2FP.F16.E4M3.UNPACK_B R0, R7.H1 ;  /* 0x00000007ff00723e */ /* 0x000fe200030006ff */
[C---:B------:R-:W-:Y:S01]  /*3750*/  FMUL R11, R58.reuse, R94 ;  /* 0x0000005e3a0b7220 */ /* 0x040fe20000400000 */
[----:B------:R-:W-:Y:S01]  /*3760*/  FMUL R87, R58, R87 ;  /* 0x000000573a577220 */ /* 0x000fe20000400000 */
[C---:B------:R-:W-:Y:S01]  /*3770*/  FFMA R8, R57.reuse, R8, R12 ;  /* 0x0000000839087223 */ /* 0x040fe2000000000c */
[----:B------:R-:W-:Y:S01]  /*3780*/  FFMA R9, R57, R10, R9 ;  /* 0x0000000a39097223 */ /* 0x000fe20000000009 */
[----:B------:R-:W-:-:S02]  /*3790*/  HADD2.F32 R10, -RZ, R0.H0_H0 ;  /* 0x20000000ff0a7230 */ /* 0x000fc40000004100 */
[C---:B------:R-:W-:Y:S01]  /*37a0*/  FMUL R15, R58.reuse, R90 ;  /* 0x0000005a3a0f7220 */ /* 0x040fe20000400000 */
[----:B------:R-:W-:Y:S02]  /*37b0*/  HADD2.F32 R0, -RZ, R0.H1_H1 ;  /* 0x30000000ff007230 */ /* 0x000fe40000004100 */
[----:B------:R-:W-:Y:S01]  /*37c0*/  FMUL R92, R58, R92 ;  /* 0x0000005c3a5c7220 */ /* 0x000fe20000400000 */
[----:B------:R-:W-:Y:S02]  /*37d0*/  HADD2.F32 R12, -RZ, R3.H0_H0 ;  /* 0x20000003ff0c7230 */ /* 0x000fe40000004100 */
[C---:B------:R-:W-:Y:S01]  /*37e0*/  FFMA R10, R57.reuse, R10, R14 ;  /* 0x0000000a390a7223 */ /* 0x040fe2000000000e */
[----:B------:R-:W-:Y:S02]  /*37f0*/  HADD2.F32 R14, -RZ, R13.H0_H0 ;  /* 0x2000000dff0e7230 */ /* 0x000fe40000004100 */
[----:B------:R-:W-:Y:S01]  /*3800*/  FFMA R11, R57, R0, R11 ;  /* 0x00000000390b7223 */ /* 0x000fe2000000000b */
[----:B------:R-:W-:Y:S01]  /*3810*/  HADD2.F32 R0, -RZ, R3.H1_H1 ;  /* 0x30000003ff007230 */ /* 0x000fe20000004100 */
[----:B------:R-:W-:Y:S01]  /*3820*/  F2FP.F16.E4M3.UNPACK_B R3, R5 ;  /* 0x00000005ff03723e */ /* 0x000fe200020006ff */
[----:B------:R-:W-:-:S02]  /*3830*/  HADD2.F32 R20, -RZ, R13.H1_H1 ;  /* 0x3000000dff147230 */ /* 0x000fc40000004100 */
[C---:B------:R-:W-:Y:S01]  /*3840*/  FFMA R14, R57.reuse, R14, R87 ;  /* 0x0000000e390e7223 */ /* 0x040fe20000000057 */
[----:B------:R-:W-:Y:S02]  /*3850*/  IMAD.MOV.U32 R87, RZ, RZ, 0x3bbb989d ;  /* 0x3bbb989dff577424 */ /* 0x000fe400078e00ff */
[C---:B------:R-:W-:Y:S01]  /*3860*/  FFMA R13, R57.reuse, R0, R92 ;  /* 0x00000000390d7223 */ /* 0x040fe2000000005c */
[----:B------:R-:W-:Y:S02]  /*3870*/  IMAD.MOV.U32 R90, RZ, RZ, 0x437c0000 ;  /* 0x437c0000ff5a7424 */ /* 0x000fe400078e00ff */
[----:B------:R-:W-:Y:S01]  /*3880*/  FFMA R15, R57, R20, R15 ;  /* 0x00000014390f7223 */ /* 0x000fe2000000000f */
[--C-:B------:R-:W-:Y:S02]  /*3890*/  HADD2.F32 R20, -RZ, R3.reuse.H0_H0 ;  /* 0x20000003ff147230 */ /* 0x100fe40000004100 */
[----:B------:R-:W-:Y:S01]  /*38a0*/  FFMA.SAT R21, -R8, R87, 0.5 ;  /* 0x3f00000008157423 */ /* 0x000fe20000002157 */
[----:B------:R-:W-:Y:S01]  /*38b0*/  FMUL R24, R58, R85 ;  /* 0x000000553a187220 */ /* 0x000fe20000400000 */
[----:B------:R-:W-:Y:S01]  /*38c0*/  F2FP.F16.E4M3.UNPACK_B R0, R5.H1 ;  /* 0x00000005ff00723e */ /* 0x000fe200030006ff */
[----:B------:R-:W-:Y:S01]  /*38d0*/  FFMA.SAT R25, -R9, R87, 0.5 ;  /* 0x3f00000009197423 */ /* 0x000fe20000002157 */
[----:B------:R-:W-:Y:S01]  /*38e0*/  FFMA.RM R31, R21, R90, 12582913 ;  /* 0x4b400001151f7423 */ /* 0x000fe2000000405a */
[----:B------:R-:W-:Y:S01]  /*38f0*/  FFMA R20, R57, R20, R24 ;  /* 0x0000001439147223 */ /* 0x000fe20000000018 */
[----:B------:R-:W-:-:S02]  /*3900*/  HADD2.F32 R24, -RZ, R3.H1_H1 ;  /* 0x30000003ff187230 */ /* 0x000fc40000004100 */
[C---:B------:R-:W-:Y:S01]  /*3910*/  FMUL R88, R58.reuse, R88 ;  /* 0x000000583a587220 */ /* 0x040fe20000400000 */
[--C-:B------:R-:W-:Y:S02]  /*3920*/  HADD2.F32 R26, -RZ, R0.reuse.H0_H0 ;  /* 0x20000000ff1a7230 */ /* 0x100fe40000004100 */
[----:B------:R-:W-:Y:S01]  /*3930*/  FMUL R83, R58, R83 ;  /* 0x000000533a537220 */ /* 0x000fe20000400000 */
[----:B------:R-:W-:Y:S01]  /*3940*/  FADD R3, R31, -12583039 ;  /* 0xcb40007f1f037421 */ /* 0x000fe20000000000 */
[----:B------:R-:W-:Y:S01]  /*3950*/  FFMA.RM R33, R25, R90, 12582913 ;  /* 0x4b40000119217423 */ /* 0x000fe2000000405a */
[C---:B------:R-:W-:Y:S01]  /*3960*/  FFMA R21, R57.reuse, R24, R88 ;  /* 0x0000001839157223 */ /* 0x040fe20000000058 */
[----:B------:R-:W-:Y:S01]  /*3970*/  FFMA R24, R57, R26, R83 ;  /* 0x0000001a39187223 */ /* 0x000fe20000000053 */
[----:B------:R-:W-:Y:S01]  /*3980*/  FFMA R3, -R8, 1.4426950216293334961, -R3 ;  /* 0x3fb8aa3b08037823 */ /* 0x000fe20000000903 */
[----:B------:R-:W-:Y:S01]  /*3990*/  FADD R26, R33, -12583039 ;  /* 0xcb40007f211a7421 */ /* 0x000fe20000000000 */
[----:B------:R-:W-:Y:S01]  /*39a0*/  FMUL R89, R58, R89 ;  /* 0x000000593a597220 */ /* 0x000fe20000400000 */
[----:B------:R-:W-:Y:S01]  /*39b0*/  FFMA.SAT R25, -R10, R87, 0.5 ;  /* 0x3f0000000a197423 */ /* 0x000fe20000002157 */
[----:B------:R-:W-:Y:S01]  /*39c0*/  FFMA R27, -R8, 1.925963033500011079e-08, R3 ;  /* 0x32a57060081b7823 */ /* 0x000fe20000000103 */
[----:B------:R-:W-:-:S02]  /*39d0*/  HADD2.F32 R0, -RZ, R0.H1_H1 ;  /* 0x30000000ff007230 */ /* 0x000fc40000004100 */
[----:B------:R-:W-:Y:S01]  /*39e0*/  FFMA R26, -R9, 1.4426950216293334961, -R26 ;  /* 0x3fb8aa3b091a7823 */ /* 0x000fe2000000091a */
[----:B------:R-:W-:Y:S01]  /*39f0*/  F2FP.F16.E4M3.UNPACK_B R3, R4 ;  /* 0x00000004ff03723e */ /* 0x000fe200020006ff */
[----:B------:R-:W-:Y:S01]  /*3a00*/  FFMA R12, R57, R12, R89 ;  /* 0x0000000c390c7223 */ /* 0x000fe20000000059 */
[----:B------:R-:W-:Y:S01]  /*3a10*/  FMUL R86, R58, R86 ;  /* 0x000000563a567220 */ /* 0x000fe20000400000 */
[----:B------:R-:W-:Y:S01]  /*3a20*/  FFMA.RM R35, R25, R90, 12582913 ;  /* 0x4b40000119237423 */ /* 0x000fe2000000405a */
[----:B------:R-:W-:Y:S01]  /*3a30*/  FFMA R28, -R9, 1.925963033500011079e-08, R26 ;  /* 0x32a57060091c7823 */ /* 0x000fe2000000011a */
[--C-:B------:R-:W-:Y:S02]  /*3a40*/  HADD2.F32 R26, -RZ, R3.reuse.H0_H0 ;  /* 0x20000003ff1a7230 */ /* 0x100fe40000004100 */
[----:B------:R-:W-:Y:S01]  /*3a50*/  FFMA R25, R57, R0, R86 ;  /* 0x0000000039197223 */ /* 0x000fe20000000056 */
[----:B------:R-:W-:Y:S01]  /*3a60*/  FADD R29, R35, -12583039 ;  /* 0xcb40007f231d7421 */ /* 0x000fe20000000000 */
[----:B------:R-:W-:Y:S01]  /*3a70*/  FFMA.SAT R36, -R12, R87, 0.5 ;  /* 0x3f0000000c247423 */ /* 0x000fe20000002157 */
[----:B------:R-:W-:Y:S01]  /*3a80*/  FMUL R0, R58, R81 ;  /* 0x000000513a007220 */ /* 0x000fe20000400000 */
[-C--:B------:R-:W-:Y:S01]  /*3a90*/  FFMA.SAT R30, -R11, R87.reuse, 0.5 ;  /* 0x3f0000000b1e7423 */ /* 0x080fe20000002157 */
[----:B------:R-:W-:Y:S01]  /*3aa0*/  FFMA R29, -R10, 1.4426950216293334961, -R29 ;  /* 0x3fb8aa3b0a1d7823 */ /* 0x000fe2000000091d */
[----:B------:R-:W-:Y:S01]  /*3ab0*/  FFMA.RM R39, R36, R90, 12582913 ;  /* 0x4b40000124277423 */ /* 0x000fe2000000405a */
[----:B------:R-:W-:Y:S01]  /*3ac0*/  FFMA R26, R57, R26, R0 ;  /* 0x0000001a391a7223 */ /* 0x000fe20000000000 */
[-C--:B------:R-:W-:Y:S01]  /*3ad0*/  FFMA.SAT R42, -R14, R87.reuse, 0.5 ;  /* 0x3f0000000e2a7423 */ /* 0x080fe20000002157 */
[-C--:B------:R-:W-:Y:S01]  /*3ae0*/  FFMA.SAT R0, -R13, R87.reuse, 0.5 ;  /* 0x3f0000000d007423 */ /* 0x080fe20000002157 */
[----:B------:R1:W2:Y:S01]  /*3af0*/  MUFU.EX2 R32, R27 ;  /* 0x0000001b00207308 */ /* 0x0002a20000000800 */
[-C--:B------:R-:W-:Y:S01]  /*3b00*/  FFMA.RM R37, R30, R90.reuse, 12582913 ;  /* 0x4b4000011e257423 */ /* 0x080fe2000000405a */
[----:B------:R-:W-:Y:S01]  /*3b10*/  FFMA R29, -R10, 1.925963033500011079e-08, R29 ;  /* 0x32a570600a1d7823 */ /* 0x000fe2000000011d */
[-C--:B------:R-:W-:Y:S01]  /*3b20*/  FFMA.RM R43, R42, R90.reuse, 12582913 ;  /* 0x4b4000012a2b7423 */ /* 0x080fe2000000405a */
[----:B------:R-:W-:Y:S01]  /*3b30*/  FFMA.RM R41, R0, R90, 12582913 ;  /* 0x4b40000100297423 */ /* 0x000fe2000000405a */
[----:B------:R-:W-:Y:S01]  /*3b40*/  FADD R30, R37, -12583039 ;  /* 0xcb40007f251e7421 */ /* 0x000fe20000000000 */
[-C--:B------:R-:W-:Y:S01]  /*3b50*/  FFMA.SAT R44, -R15, R87.reuse, 0.5 ;  /* 0x3f0000000f2c7423 */ /* 0x080fe20000002157 */
[----:B------:R-:W-:Y:S01]  /*3b60*/  FFMA.SAT R45, -R20, R87, 0.5 ;  /* 0x3f000000142d7423 */ /* 0x000fe20000002157 */
[----:B------:R3:W-:Y:S01]  /*3b70*/  MUFU.EX2 R36, R29 ;  /* 0x0000001d00247308 */ /* 0x0007e20000000800 */
[----:B-1----:R-:W-:Y:S01]  /*3b80*/  FADD R27, R39, -12583039 ;  /* 0xcb40007f271b7421 */ /* 0x002fe20000000000 */
[----:B------:R-:W-:Y:S01]  /*3b90*/  FADD R40, R41, -12583039 ;  /* 0xcb40007f29287421 */ /* 0x000fe20000000000 */
[----:B------:R-:W-:Y:S01]  /*3ba0*/  FFMA R30, -R11, 1.4426950216293334961, -R30 ;  /* 0x3fb8aa3b0b1e7823 */ /* 0x000fe2000000091e */
[----:B------:R-:W-:Y:S01]  /*3bb0*/  FMUL R84, R58, R84 ;  /* 0x000000543a547220 */ /* 0x000fe20000400000 */
[----:B------:R-:W-:Y:S01]  /*3bc0*/  FFMA R27, -R12, 1.4426950216293334961, -R27 ;  /* 0x3fb8aa3b0c1b7823 */ /* 0x000fe2000000091b */
[----:B------:R-:W-:Y:S01]  /*3bd0*/  F2FP.F16.E4M3.UNPACK_B R0, R4.H1 ;  /* 0x00000004ff00723e */ /* 0x000fe200030006ff */
[-C--:B------:R-:W-:Y:S01]  /*3be0*/  FFMA.RM R44, R44, R90.reuse, 12582913 ;  /* 0x4b4000012c2c7423 */ /* 0x080fe2000000405a */
[----:B------:R1:W-:Y:S01]  /*3bf0*/  MUFU.EX2 R34, R28 ;  /* 0x0000001c00227308 */ /* 0x0003e20000000800 */
[----:B---3--:R-:W-:Y:S01]  /*3c00*/  FADD R29, R43, -12583039 ;  /* 0xcb40007f2b1d7421 */ /* 0x008fe20000000000 */
[----:B------:R-:W-:Y:S01]  /*3c10*/  FFMA.RM R47, R45, R90, 12582913 ;  /* 0x4b4000012d2f7423 */ /* 0x000fe2000000405a */
[----:B------:R-:W-:Y:S01]  /*3c20*/  FFMA R30, -R11, 1.925963033500011079e-08, R30 ;  /* 0x32a570600b1e7823 */ /* 0x000fe2000000011e */
[----:B------:R-:W-:Y:S01]  /*3c30*/  FFMA R42, -R13, 1.4426950216293334961, -R40 ;  /* 0x3fb8aa3b0d2a7823 */ /* 0x000fe20000000928 */
[----:B------:R-:W-:Y:S01]  /*3c40*/  FFMA R29, -R14, 1.4426950216293334961, -R29 ;  /* 0x3fb8aa3b0e1d7823 */ /* 0x000fe2000000091d */
[----:B------:R-:W-:Y:S01]  /*3c50*/  FADD R46, R44, -12583039 ;  /* 0xcb40007f2c2e7421 */ /* 0x000fe20000000000 */
[----:B------:R-:W-:Y:S01]  /*3c60*/  FMUL R82, R58, R82 ;  /* 0x000000523a527220 */ /* 0x000fe20000400000 */
[----:B------:R3:W4:Y:S01]  /*3c70*/  MUFU.EX2 R38, R30 ;  /* 0x0000001e00267308 */ /* 0x0007220000000800 */
[----:B-1----:R-:W-:-:S02]  /*3c80*/  HADD2.F32 R28, -RZ, R3.H1_H1 ;  /* 0x30000003ff1c7230 */ /* 0x002fc40000004100 */
[----:B------:R-:W-:Y:S01]  /*3c90*/  FFMA R3, -R12, 1.925963033500011079e-08, R27 ;  /* 0x32a570600c037823 */ /* 0x000fe2000000011b */
[-C--:B------:R-:W-:Y:S01]  /*3ca0*/  FFMA.SAT R51, -R24, R87.reuse, 0.5 ;  /* 0x3f00000018337423 */ /* 0x080fe20000002157 */
[----:B------:R-:W-:Y:S01]  /*3cb0*/  FFMA R46, -R15, 1.4426950216293334961, -R46 ;  /* 0x3fb8aa3b0f2e7823 */ /* 0x000fe2000000092e */
[----:B------:R-:W-:Y:S01]  /*3cc0*/  FFMA.SAT R45, -R21, R87, 0.5 ;  /* 0x3f000000152d7423 */ /* 0x000fe20000002157 */
[----:B------:R-:W-:Y:S01]  /*3cd0*/  FFMA R27, R57, R28, R84 ;  /* 0x0000001c391b7223 */ /* 0x000fe20000000054 */
[--C-:B------:R-:W-:Y:S01]  /*3ce0*/  HADD2.F32 R28, -RZ, R0.reuse.H0_H0 ;  /* 0x20000000ff1c7230 */ /* 0x100fe20000004100 */
[----:B------:R1:W-:Y:S01]  /*3cf0*/  MUFU.EX2 R40, R3 ;  /* 0x0000000300287308 */ /* 0x0003e20000000800 */
[----:B------:R-:W-:Y:S02]  /*3d00*/  HADD2.F32 R0, -RZ, R0.H1_H1 ;  /* 0x30000000ff007230 */ /* 0x000fe40000004100 */
[----:B---3--:R-:W-:Y:S01]  /*3d10*/  FMUL R30, R58, R79 ;  /* 0x0000004f3a1e7220 */ /* 0x008fe20000400000 */
[----:B------:R-:W-:Y:S01]  /*3d20*/  FFMA.RM R51, R51, R90, 12582913 ;  /* 0x4b40000133337423 */ /* 0x000fe2000000405a */
[----:B------:R-:W-:Y:S01]  /*3d30*/  FFMA R46, -R15, 1.925963033500011079e-08, R46 ;  /* 0x32a570600f2e7823 */ /* 0x000fe2000000012e */
[-C--:B------:R-:W-:Y:S01]  /*3d40*/  FFMA.SAT R53, -R25, R87.reuse, 0.5 ;  /* 0x3f00000019357423 */ /* 0x080fe20000002157 */
[----:B------:R-:W-:Y:S01]  /*3d50*/  FFMA R28, R57, R28, R30 ;  /* 0x0000001c391c7223 */ /* 0x000fe2000000001e */
[----:B------:R-:W-:Y:S01]  /*3d60*/  FFMA.RM R50, R45, R90, 12582913 ;  /* 0x4b4000012d327423 */ /* 0x000fe2000000405a */
[-C--:B------:R-:W-:Y:S01]  /*3d70*/  FFMA.SAT R54, -R26, R87.reuse, 0.5 ;  /* 0x3f0000001a367423 */ /* 0x080fe20000002157 */
[----:B-1----:R-:W-:Y:S01]  /*3d80*/  FFMA R3, -R14, 1.925963033500011079e-08, R29 ;  /* 0x32a570600e037823 */ /* 0x002fe2000000011d */
[----:B------:R-:W-:Y:S01]  /*3d90*/  FADD R29, R47, -12583039 ;  /* 0xcb40007f2f1d7421 */ /* 0x000fe20000000000 */
[----:B------:R1:W-:Y:S01]  /*3da0*/  MUFU.EX2 R45, R46 ;  /* 0x0000002e002d7308 */ /* 0x0003e20000000800 */
[----:B------:R-:W-:Y:S01]  /*3db0*/  FADD R48, R50, -12583039 ;  /* 0xcb40007f32307421 */ /* 0x000fe20000000000 */
[-C--:B------:R-:W-:Y:S01]  /*3dc0*/  FFMA.SAT R79, -R27, R87.reuse, 0.5 ;  /* 0x3f0000001b4f7423 */ /* 0x080fe20000002157 */
[----:B------:R-:W-:Y:S01]  /*3dd0*/  FFMA R49, -R20, 1.4426950216293334961, -R29 ;  /* 0x3fb8aa3b14317823 */ /* 0x000fe2000000091d */
[----:B------:R-:W-:Y:S01]  /*3de0*/  FFMA R29, R57, R0, R82 ;  /* 0x00000000391d7223 */ /* 0x000fe20000000052 */
[----:B------:R-:W-:Y:S01]  /*3df0*/  LOP3.LUT R0, R18, 0xff, RZ, 0xc0, !PT ;  /* 0x000000ff12007812 */ /* 0x000fe200078ec0ff */
[-C--:B------:R-:W-:Y:S01]  /*3e00*/  FFMA.SAT R82, -R28, R87.reuse, 0.5 ;  /* 0x3f0000001c527423 */ /* 0x080fe20000002157 */
[----:B------:R-:W-:Y:S01]  /*3e10*/  FFMA R52, -R21, 1.4426950216293334961, -R48 ;  /* 0x3fb8aa3b15347823 */ /* 0x000fe20000000930 */
[----:B------:R3:W4:Y:S01]  /*3e20*/  MUFU.EX2 R30, R3 ;  /* 0x00000003001e7308 */ /* 0x0007220000000800 */
[----:B------:R-:W-:Y:S01]  /*3e30*/  IADD3 R0, R0, 0x1f, RZ ;  /* 0x0000001f00007810 */ /* 0x000fe20007ffe0ff */
[----:B-1----:R-:W-:Y:S01]  /*3e40*/  FFMA.RM R46, R53, R90, 12582913 ;  /* 0x4b400001352e7423 */ /* 0x002fe2000000405a */
[----:B------:R-:W-:Y:S01]  /*3e50*/  FFMA.SAT R83, -R29, R87, 0.5 ;  /* 0x3f0000001d537423 */ /* 0x000fe20000002157 */
[----:B------:R-:W-:Y:S01]  /*3e60*/  IMAD.SHL.U32 R31, R31, 0x800000, RZ ;  /* 0x008000001f1f7824 */ /* 0x000fe200078e00ff */
[----:B------:R-:W-:Y:S01]  /*3e70*/  ISETP.GT.U32.AND P5, PT, R0, 0x3e, PT ;  /* 0x0000003e0000780c */ /* 0x000fe20003fa4070 */
[----:B------:R-:W-:Y:S01]  /*3e80*/  FADD R0, R46, -12583039 ;  /* 0xcb40007f2e007421 */ /* 0x000fe20000000000 */
[----:B------:R-:W-:-:S02]  /*3e90*/  IMAD.SHL.U32 R33, R33, 0x800000, RZ ;  /* 0x0080000021217824 */ /* 0x000fc400078e00ff */
[-C--:B------:R-:W-:Y:S01]  /*3ea0*/  FFMA.RM R55, R54, R90.reuse, 12582913 ;  /* 0x4b40000136377423 */ /* 0x080fe2000000405a */
[----:B---3--:R-:W-:Y:S01]  /*3eb0*/  FADD R3, R51, -12583039 ;  /* 0xcb40007f33037421 */ /* 0x008fe20000000000 */
[-C--:B------:R-:W-:Y:S01]  /*3ec0*/  FFMA.RM R81, R79, R90.reuse, 12582913 ;  /* 0x4b4000014f517423 */ /* 0x080fe2000000405a */
[-C--:B------:R-:W-:Y:S01]  /*3ed0*/  FFMA.RM R82, R82, R90.reuse, 12582913 ;  /* 0x4b40000152527423 */ /* 0x080fe2000000405a */
[----:B------:R-:W-:Y:S01]  /*3ee0*/  FFMA.RM R83, R83, R90, 12582913 ;  /* 0x4b40000153537423 */ /* 0x000fe2000000405a */
[----:B------:R-:W-:Y:S01]  /*3ef0*/  FFMA R53, -R24, 1.4426950216293334961, -R3 ;  /* 0x3fb8aa3b18357823 */ /* 0x000fe20000000903 */
[----:B------:R-:W-:Y:S01]  /*3f00*/  FFMA R49, -R20, 1.925963033500011079e-08, R49 ;  /* 0x32a5706014317823 */ /* 0x000fe20000000131 */
[----:B------:R-:W-:Y:S01]  /*3f10*/  FFMA R54, -R25, 1.4426950216293334961, -R0 ;  /* 0x3fb8aa3b19367823 */ /* 0x000fe20000000900 */
[----:B------:R-:W-:Y:S01]  /*3f20*/  FFMA R52, -R21, 1.925963033500011079e-08, R52 ;  /* 0x32a5706015347823 */ /* 0x000fe20000000134 */
[----:B------:R-:W-:Y:S01]  /*3f30*/  FFMA R53, -R24, 1.925963033500011079e-08, R53 ;  /* 0x32a5706018357823 */ /* 0x000fe20000000135 */
[----:B--2---:R-:W-:Y:S01]  /*3f40*/  FFMA R84, R31, R32, 1 ;  /* 0x3f8000001f547423 */ /* 0x004fe20000000020 */
[----:B------:R-:W-:Y:S01]  /*3f50*/  FADD R32, R81, -12583039 ;  /* 0xcb40007f51207421 */ /* 0x000fe20000000000 */
[----:B------:R-:W-:Y:S01]  /*3f60*/  FADD R31, R82, -12583039 ;  /* 0xcb40007f521f7421 */ /* 0x000fe20000000000 */
[----:B------:R1:W-:Y:S01]  /*3f70*/  MUFU.EX2 R0, R53 ;  /* 0x0000003500007308 */ /* 0x0003e20000000800 */
[----:B------:R-:W-:-:S02]  /*3f80*/  IMAD.SHL.U32 R37, R37, 0x800000, RZ ;  /* 0x0080000025257824 */ /* 0x000fc400078e00ff */
[----:B------:R-:W-:Y:S01]  /*3f90*/  FFMA R42, -R13, 1.925963033500011079e-08, R42 ;  /* 0x32a570600d2a7823 */ /* 0x000fe2000000012a */
[----:B------:R-:W-:Y:S02]  /*3fa0*/  IMAD.SHL.U32 R43, R43, 0x800000, RZ ;  /* 0x008000002b2b7824 */ /* 0x000fe400078e00ff */
[----:B------:R-:W-:Y:S01]  /*3fb0*/  FFMA R31, -R28, 1.4426950216293334961, -R31 ;  /* 0x3fb8aa3b1c1f7823 */ /* 0x000fe2000000091f */
[----:B----4-:R-:W-:Y:S01]  /*3fc0*/  FFMA R37, R37, R38, 1 ;  /* 0x3f80000025257423 */ /* 0x010fe20000000026 */
[----:B------:R-:W-:Y:S01]  /*3fd0*/  FFMA R54, -R25, 1.925963033500011079e-08, R54 ;  /* 0x32a5706019367823 */ /* 0x000fe20000000136 */
[----:B------:R-:W-:Y:S01]  /*3fe0*/  FFMA R38, R43, R30, 1 ;  /* 0x3f8000002b267423 */ /* 0x000fe2000000001e */
[----:B------:R2:W-:Y:S01]  /*3ff0*/  MUFU.EX2 R48, R49 ;  /* 0x0000003100307308 */ /* 0x0005e20000000800 */
[----:B-1----:R-:W-:Y:S01]  /*4000*/  FFMA R53, R33, R34, 1 ;  /* 0x3f80000021357423 */ /* 0x002fe20000000022 */
[----:B------:R-:W-:Y:S01]  /*4010*/  FADD R34, R83, -12583039 ;  /* 0xcb40007f53227421 */ /* 0x000fe20000000000 */
[----:B------:R-:W-:-:S02]  /*4020*/  VIADD R30, R84, 0x1800000 ;  /* 0x01800000541e7836 */ /* 0x000fc40000000000 */
[----:B------:R-:W-:Y:S01]  /*4030*/  FFMA R31, -R28, 1.925963033500011079e-08, R31 ;  /* 0x32a570601c1f7823 */ /* 0x000fe2000000011f */
[----:B------:R-:W-:Y:S01]  /*4040*/  SHF.L.U32 R41, R41, 0x17, RZ ;  /* 0x0000001729297819 */ /* 0x000fe200000006ff */
[----:B------:R-:W-:Y:S01]  /*4050*/  FFMA R34, -R29, 1.4426950216293334961, -R34 ;  /* 0x3fb8aa3b1d227823 */ /* 0x000fe20000000922 */
[----:B------:R-:W-:Y:S01]  /*4060*/  SHF.L.U32 R47, R47, 0x17, RZ ;  /* 0x000000172f2f7819 */ /* 0x000fe200000006ff */
[----:B------:R1:W3:Y:S01]  /*4070*/  MUFU.EX2 R3, R52 ;  /* 0x0000003400037308 */ /* 0x0002e20000000800 */
[----:B--2---:R-:W-:Y:S01]  /*4080*/  FADD R49, R55, -12583039 ;  /* 0xcb40007f37317421 */ /* 0x004fe20000000000 */
[----:B------:R-:W-:Y:S01]  /*4090*/  FFMA R34, -R29, 1.925963033500011079e-08, R34 ;  /* 0x32a570601d227823 */ /* 0x000fe20000000122 */
[----:B------:R-:W-:Y:S01]  /*40a0*/  LOP3.LUT R30, R30, 0x7f800000, RZ, 0xc0, !PT ;  /* 0x7f8000001e1e7812 */ /* 0x000fe200078ec0ff */
[----:B------:R-:W-:Y:S02]  /*40b0*/  IMAD.SHL.U32 R44, R44, 0x800000, RZ ;  /* 0x008000002c2c7824 */ /* 0x000fe400078e00ff */
[----:B------:R-:W-:Y:S01]  /*40c0*/  FFMA R79, -R26, 1.4426950216293334961, -R49 ;  /* 0x3fb8aa3b1a4f7823 */ /* 0x000fe20000000931 */
[----:B------:R-:W-:Y:S01]  /*40d0*/  SHF.L.U32 R35, R35, 0x17, RZ ;  /* 0x0000001723237819 */ /* 0x000fe200000006ff */
[----:B------:R-:W-:Y:S01]  /*40e0*/  IMAD.SHL.U32 R50, R50, 0x800000, RZ ;  /* 0x0080000032327824 */ /* 0x000fe200078e00ff */
[----:B------:R-:W2:Y:S01]  /*40f0*/  MUFU.EX2 R42, R42 ;  /* 0x0000002a002a7308 */ /* 0x000ea20000000800 */
[----:B-1----:R-:W-:Y:S01]  /*4100*/  FFMA R52, -R27, 1.4426950216293334961, -R32 ;  /* 0x3fb8aa3b1b347823 */ /* 0x002fe20000000920 */
[----:B------:R-:W-:Y:S01]  /*4110*/  FFMA R79, -R26, 1.925963033500011079e-08, R79 ;  /* 0x32a570601a4f7823 */ /* 0x000fe2000000014f */
[----:B------:R-:W-:Y:S01]  /*4120*/  ISETP.GT.U32.AND P2, PT, R30, 0x1ffffff, PT ;  /* 0x01ffffff1e00780c */ /* 0x000fe20003f44070 */
[----:B------:R-:W-:-:S02]  /*4130*/  IMAD.SHL.U32 R39, R39, 0x800000, RZ ;  /* 0x0080000027277824 */ /* 0x000fc400078e00ff */
[----:B------:R-:W-:Y:S01]  /*4140*/  FFMA R52, -R27, 1.925963033500011079e-08, R52 ;  /* 0x32a570601b347823 */ /* 0x000fe20000000134 */
[----:B------:R-:W-:Y:S01]  /*4150*/  SHF.L.U32 R51, R51, 0x17, RZ ;  /* 0x0000001733337819 */ /* 0x000fe200000006ff */
[----:B------:R-:W-:Y:S01]  /*4160*/  IMAD.SHL.U32 R46, R46, 0x800000, RZ ;  /* 0x008000002e2e7824 */ /* 0x000fe200078e00ff */
[----:B------:R-:W1:Y:S01]  /*4170*/  MUFU.EX2 R49, R54 ;  /* 0x0000003600317308 */ /* 0x000e620000000800 */
[----:B------:R-:W-:Y:S01]  /*4180*/  SHF.L.U32 R81, R81, 0x17, RZ ;  /* 0x0000001751517819 */ /* 0x000fe200000006ff */
[----:B------:R-:W-:Y:S01]  /*4190*/  IMAD.SHL.U32 R55, R55, 0x800000, RZ ;  /* 0x0080000037377824 */ /* 0x000fe200078e00ff */
[----:B------:R-:W-:Y:S01]  /*41a0*/  BSSY B1, `(.L_x_61) ;  /* 0x000001d000017945 */ /* 0x000fe20003800000 */
[----:B------:R-:W-:Y:S02]  /*41b0*/  IMAD.SHL.U32 R82, R82, 0x800000, RZ ;  /* 0x0080000052527824 */ /* 0x000fe400078e00ff */
[----:B------:R-:W-:Y:S01]  /*41c0*/  FFMA R45, R44, R45, 1 ;  /* 0x3f8000002c2d7423 */ /* 0x000fe2000000002d */
[----:B------:R-:W-:-:S02]  /*41d0*/  IMAD.SHL.U32 R83, R83, 0x800000, RZ ;  /* 0x0080000053537824 */ /* 0x000fc400078e00ff */
[----:B---3--:R-:W-:Y:S01]  /*41e0*/  FFMA R43, R50, R3, 1 ;  /* 0x3f800000322b7423 */ /* 0x008fe20000000003 */
[----:B------:R-:W3:Y:S01]  /*41f0*/  MUFU.EX2 R32, R79 ;  /* 0x0000004f00207308 */ /* 0x000ee20000000800 */
[----:B--2---:R-:W-:Y:S01]  /*4200*/  FFMA R41, R41, R42, 1 ;  /* 0x3f80000029297423 */ /* 0x004fe2000000002a */
[----:B------:R-:W-:Y:S01]  /*4210*/  FFMA R42, R47, R48, 1 ;  /* 0x3f8000002f2a7423 */ /* 0x000fe20000000030 */
[----:B------:R-:W-:Y:S01]  /*4220*/  FFMA R36, R35, R36, 1 ;  /* 0x3f80000023247423 */ /* 0x000fe20000000024 */
[----:B------:R-:W-:Y:S01]  /*4230*/  FFMA R40, R39, R40, 1 ;  /* 0x3f80000027287423 */ /* 0x000fe20000000028 */
[----:B------:R-:W-:-:S03]  /*4240*/  FFMA R44, R51, R0, 1 ;  /* 0x3f800000332c7423 */ /* 0x000fc60000000000 */
[----:B------:R-:W2:Y:S01]  /*4250*/  MUFU.EX2 R52, R52 ;  /* 0x0000003400347308 */ /* 0x000ea20000000800 */
[----:B-1----:R-:W-:-:S07]  /*4260*/  FFMA R47, R46, R49, 1 ;  /* 0x3f8000002e2f7423 */ /* 0x002fce0000000031 */
[----:B------:R-:W1:Y:S01]  /*4270*/  MUFU.EX2 R31, R31 ;  /* 0x0000001f001f7308 */ /* 0x000e620000000800 */
[----:B---3--:R-:W-:-:S07]  /*4280*/  FFMA R50, R55, R32, 1 ;  /* 0x3f80000037327423 */ /* 0x008fce0000000020 */
[----:B------:R-:W3:Y:S01]  /*4290*/  MUFU.EX2 R34, R34 ;  /* 0x0000002200227308 */ /* 0x000ee20000000800 */
[----:B--2---:R-:W-:Y:S01]  /*42a0*/  FFMA R81, R81, R52, 1 ;  /* 0x3f80000051517423 */ /* 0x004fe20000000034 */
[----:B-1----:R-:W-:Y:S01]  /*42b0*/  FFMA R82, R82, R31, 1 ;  /* 0x3f80000052527423 */ /* 0x002fe2000000001f */
[----:B---3--:R-:W-:Y:S01]  /*42c0*/  FFMA R83, R83, R34, 1 ;  /* 0x3f80000053537423 */ /* 0x008fe20000000022 */
[----:B------:R-:W-:Y:S06]  /*42d0*/  @P2 BRA `(.L_x_62) ;  /* 0x0000000000142947 */ /* 0x000fec0003800000 */
[----:B------:R-:W-:Y:S02]  /*42e0*/  MOV R3, R84 ;  /* 0x0000005400037202 */ /* 0x000fe40000000f00 */
[----:B------:R-:W-:-:S07]  /*42f0*/  MOV R48, 0x4310 ;  /* 0x0000431000307802 */ /* 0x000fce0000000f00 */
[----:B------:R-:W-:Y:S05]  /*4300*/  CALL.REL.NOINC `($__internal_0_$__cuda_sm20_rcp_rn_f32_slowpath) ;  /* 0x0000006c00907944 */ /* 0x000fea0003c00000 */
[----:B------:R-:W-:Y:S01]  /*4310*/  IMAD.MOV.U32 R33, RZ, RZ, R0 ;  /* 0x000000ffff217224 */ /* 0x000fe200078e0000 */
[----:B------:R-:W-:Y:S06]  /*4320*/  BRA `(.L_x_63) ;  /* 0x0000000000107947 */ /* 0x000fec0003800000 */
.L_x_62:
[----:B------:R-:W1:Y:S02]  /*4330*/  MUFU.RCP R33, R84 ;  /* 0x0000005400217308 */ /* 0x000e640000001000 */
[----:B-1----:R-:W-:-:S04]  /*4340*/  FFMA R0, R84, R33, -1 ;  /* 0xbf80000054007423 */ /* 0x002fc80000000021 */
[----:B------:R-:W-:-:S04]  /*4350*/  FADD.FTZ R0, -R0, -RZ ;  /* 0x800000ff00007221 */ /* 0x000fc80000010100 */
[----:B------:R-:W-:-:S07]  /*4360*/  FFMA R33, R33, R0, R33 ;  /* 0x0000000021217223 */ /* 0x000fce0000000021 */
.L_x_63:
[----:B------:R-:W-:Y:S05]  /*4370*/  BSYNC B1 ;  /* 0x0000000000017941 */ /* 0x000fea0003800000 */
.L_x_61:
[----:B------:R-:W-:Y:S01]  /*4380*/  VIADD R0, R53, 0x1800000 ;  /* 0x0180000035007836 */ /* 0x000fe20000000000 */
[----:B------:R-:W-:Y:S04]  /*4390*/  BSSY B1, `(.L_x_64) ;  /* 0x000000d000017945 */ /* 0x000fe80003800000 */
[----:B------:R-:W-:-:S04]  /*43a0*/  LOP3.LUT R0, R0, 0x7f800000, RZ, 0xc0, !PT ;  /* 0x7f80000000007812 */ /* 0x000fc800078ec0ff */
[----:B------:R-:W-:-:S13]  /*43b0*/  ISETP.GT.U32.AND P2, PT, R0, 0x1ffffff, PT ;  /* 0x01ffffff0000780c */ /* 0x000fda0003f44070 */
[----:B------:R-:W-:Y:S05]  /*43c0*/  @P2 BRA `(.L_x_65) ;  /* 0x0000000000142947 */ /* 0x000fea0003800000 */
[----:B------:R-:W-:Y:S02]  /*43d0*/  MOV R3, R53 ;  /* 0x0000003500037202 */ /* 0x000fe40000000f00 */
[----:B------:R-:W-:-:S07]  /*43e0*/  MOV R48, 0x4400 ;  /* 0x0000440000307802 */ /* 0x000fce0000000f00 */
[----:B------:R-:W-:Y:S05]  /*43f0*/  CALL.REL.NOINC `($__internal_0_$__cuda_sm20_rcp_rn_f32_slowpath) ;  /* 0x0000006c00547944 */ /* 0x000fea0003c00000 */
[----:B------:R-:W-:Y:S01]  /*4400*/  IMAD.MOV.U32 R32, RZ, RZ, R0 ;  /* 0x000000ffff207224 */ /* 0x000fe200078e0000 */
[----:B------:R-:W-:Y:S06]  /*4410*/  BRA `(.L_x_66) ;  /* 0x0000000000107947 */ /* 0x000fec0003800000 */
.L_x_65:
[----:B------:R-:W1:Y:S02]  /*4420*/  MUFU.RCP R32, R53 ;  /* 0x0000003500207308 */ /* 0x000e640000001000 */
[----:B-1----:R-:W-:-:S04]  /*4430*/  FFMA R0, R53, R32, -1 ;  /* 0xbf80000035007423 */ /* 0x002fc80000000020 */
[----:B------:R-:W-:-:S04]  /*4440*/  FADD.FTZ R3, -R0, -RZ ;  /* 0x800000ff00037221 */ /* 0x000fc80000010100 */
[----:B------:R-:W-:-:S07]  /*4450*/  FFMA R32, R32, R3, R32 ;  /* 0x0000000320207223 */ /* 0x000fce0000000020 */
.L_x_66:
[----:B------:R-:W-:Y:S05]  /*4460*/  BSYNC B1 ;  /* 0x0000000000017941 */ /* 0x000fea0003800000 */
.L_x_64:
        /* <DEDUP_REMOVED lines=10> */
.L_x_68:
[----:B------:R-:W1:Y:S02]  /*4510*/  MUFU.RCP R35, R36 ;  /* 0x0000002400237308 */ /* 0x000e640000001000 */
[----:B-1----:R-:W-:-:S04]  /*4520*/  FFMA R0, R36, R35, -1 ;  /* 0xbf80000024007423 */ /* 0x002fc80000000023 */
[----:B------:R-:W-:-:S04]  /*4530*/  FADD.FTZ R0, -R0, -RZ ;  /* 0x800000ff00007221 */ /* 0x000fc80000010100 */
[----:B------:R-:W-:-:S07]  /*4540*/  FFMA R35, R35, R0, R35 ;  /* 0x0000000023237223 */ /* 0x000fce0000000023 */
.L_x_69:
[----:B------:R-:W-:Y:S05]  /*4550*/  BSYNC B1 ;  /* 0x0000000000017941 */ /* 0x000fea0003800000 */
.L_x_67:
        /* <DEDUP_REMOVED lines=10> */
.L_x_71:
[----:B------:R-:W1:Y:S02]  /*4600*/  MUFU.RCP R34, R37 ;  /* 0x0000002500227308 */ /* 0x000e640000001000 */
[----:B-1----:R-:W-:-:S04]  /*4610*/  FFMA R0, R37, R34, -1 ;  /* 0xbf80000025007423 */ /* 0x002fc80000000022 */
[----:B------:R-:W-:-:S04]  /*4620*/  FADD.FTZ R3, -R0, -RZ ;  /* 0x800000ff00037221 */ /* 0x000fc80000010100 */
[----:B------:R-:W-:-:S07]  /*4630*/  FFMA R34, R34, R3, R34 ;  /* 0x0000000322227223 */ /* 0x000fce0000000022 */
.L_x_72:
[----:B------:R-:W-:Y:S05]  /*4640*/  BSYNC B1 ;  /* 0x0000000000017941 */ /* 0x000fea0003800000 */
.L_x_70:
        /* <DEDUP_REMOVED lines=10> */
.L_x_74:
[----:B------:R-:W1:Y:S02]  /*46f0*/  MUFU.RCP R37, R40 ;  /* 0x0000002800257308 */ /* 0x000e640000001000 */
[----:B-1----:R-:W-:-:S04]  /*4700*/  FFMA R0, R40, R37, -1 ;  /* 0xbf80000028007423 */ /* 0x002fc80000000025 */
[----:B------:R-:W-:-:S04]  /*4710*/  FADD.FTZ R0, -R0, -RZ ;  /* 0x800000ff00007221 */ /* 0x000fc80000010100 */
[----:B------:R-:W-:-:S07]  /*4720*/  FFMA R37, R37, R0, R37 ;  /* 0x0000000025257223 */ /* 0x000fce0000000025 */
.L_x_75:
[----:B------:R-:W-:Y:S05]  /*4730*/  BSYNC B1 ;  /* 0x0000000000017941 */ /* 0x000fea0003800000 */
.L_x_73:
        /* <DEDUP_REMOVED lines=10> */
.L_x_77:
[----:B------:R-:W1:Y:S02]  /*47e0*/  MUFU.RCP R36, R41 ;  /* 0x0000002900247308 */ /* 0x000e640000001000 */
[----:B-1----:R-:W-:-:S04]  /*47f0*/  FFMA R0, R41, R36, -1 ;  /* 0xbf80000029007423 */ /* 0x002fc80000000024 */
[----:B------:R-:W-:-:S04]  /*4800*/  FADD.FTZ R3, -R0, -RZ ;  /* 0x800000ff00037221 */ /* 0x000fc80000010100 */
[----:B------:R-:W-:-:S07]  /*4810*/  FFMA R36, R36, R3, R36 ;  /* 0x0000000324247223 */ /* 0x000fce0000000024 */
.L_x_78:
[----:B------:R-:W-:Y:S05]  /*4820*/  BSYNC B1 ;  /* 0x0000000000017941 */ /* 0x000fea0003800000 */
.L_x_76:
        /* <DEDUP_REMOVED lines=10> */
.L_x_80:
[----:B------:R-:W1:Y:S02]  /*48d0*/  MUFU.RCP R39, R38 ;  /* 0x0000002600277308 */ /* 0x000e640000001000 */
[----:B-1----:R-:W-:-:S04]  /*48e0*/  FFMA R0, R38, R39, -1 ;  /* 0xbf80000026007423 */ /* 0x002fc80000000027 */
[----:B------:R-:W-:-:S04]  /*48f0*/  FADD.FTZ R0, -R0, -RZ ;  /* 0x800000ff00007221 */ /* 0x000fc80000010100 */
[----:B------:R-:W-:-:S07]  /*4900*/  FFMA R39, R39, R0, R39 ;  /* 0x0000000027277223 */ /* 0x000fce0000000027 */
.L_x_81:
[----:B------:R-:W-:Y:S05]  /*4910*/  BSYNC B1 ;  /* 0x0000000000017941 */ /* 0x000fea0003800000 */
.L_x_79:
        /* <DEDUP_REMOVED lines=10> */
.L_x_83:
[----:B------:R-:W1:Y:S02]  /*49c0*/  MUFU.RCP R38, R45 ;  /* 0x0000002d00267308 */ /* 0x000e640000001000 */
[----:B-1----:R-:W-:-:S04]  /*49d0*/  FFMA R0, R45, R38, -1 ;  /* 0xbf8000002d007423 */ /* 0x002fc80000000026 */
[----:B------:R-:W-:-:S04]  /*49e0*/  FADD.FTZ R3, -R0, -RZ ;  /* 0x800000ff00037221 */ /* 0x000fc80000010100 */
[----:B------:R-:W-:-:S07]  /*49f0*/  FFMA R38, R38, R3, R38 ;  /* 0x0000000326267223 */ /* 0x000fce0000000026 */
.L_x_84:
[----:B------:R-:W-:Y:S05]  /*4a00*/  BSYNC B1 ;  /* 0x0000000000017941 */ /* 0x000fea0003800000 */
.L_x_82:
        /* <DEDUP_REMOVED lines=10> */
.L_x_86:
[----:B------:R-:W1:Y:S02]  /*4ab0*/  MUFU.RCP R41, R42 ;  /* 0x0000002a00297308 */ /* 0x000e640000001000 */
[----:B-1----:R-:W-:-:S04]  /*4ac0*/  FFMA R0, R42, R41, -1 ;  /* 0xbf8000002a007423 */ /* 0x002fc80000000029 */
[----:B------:R-:W-:-:S04]  /*4ad0*/  FADD.FTZ R0, -R0, -RZ ;  /* 0x800000ff00007221 */ /* 0x000fc80000010100 */
[----:B------:R-:W-:-:S07]  /*4ae0*/  FFMA R41, R41, R0, R41 ;  /* 0x0000000029297223 */ /* 0x000fce0000000029 */
.L_x_87:
[----:B------:R-:W-:Y:S05]  /*4af0*/  BSYNC B1 ;  /* 0x0000000000017941 */ /* 0x000fea0003800000 */
.L_x_85:
        /* <DEDUP_REMOVED lines=10> */
.L_x_89:
[----:B------:R-:W1:Y:S02]  /*4ba0*/  MUFU.RCP R40, R43 ;  /* 0x0000002b00287308 */ /* 0x000e640000001000 */
[----:B-1----:R-:W-:-:S04]  /*4bb0*/  FFMA R0, R43, R40, -1 ;  /* 0xbf8000002b007423 */ /* 0x002fc80000000028 */
[----:B------:R-:W-:-:S04]  /*4bc0*/  FADD.FTZ R3, -R0, -RZ ;  /* 0x800000ff00037221 */ /* 0x000fc80000010100 */
[----:B------:R-:W-:-:S07]  /*4bd0*/  FFMA R40, R40, R3, R40 ;  /* 0x0000000328287223 */ /* 0x000fce0000000028 */
.L_x_90:
[----:B------:R-:W-:Y:S05]  /*4be0*/  BSYNC B1 ;  /* 0x0000000000017941 */ /* 0x000fea0003800000 */
.L_x_88:
        /* <DEDUP_REMOVED lines=10> */
.L_x_92:
[----:B------:R-:W1:Y:S02]  /*4c90*/  MUFU.RCP R43, R44 ;  /* 0x0000002c002b7308 */ /* 0x000e640000001000 */
[----:B-1----:R-:W-:-:S04]  /*4ca0*/  FFMA R0, R44, R43, -1 ;  /* 0xbf8000002c007423 */ /* 0x002fc8000000002b */
[----:B------:R-:W-:-:S04]  /*4cb0*/  FADD.FTZ R0, -R0, -RZ ;  /* 0x800000ff00007221 */ /* 0x000fc80000010100 */
[----:B------:R-:W-:-:S07]  /*4cc0*/  FFMA R43, R43, R0, R43 ;  /* 0x000000002b2b7223 */ /* 0x000fce000000002b */
.L_x_93:
[----:B------:R-:W-:Y:S05]  /*4cd0*/  BSYNC B1 ;  /* 0x0000000000017941 */ /* 0x000fea0003800000 */
.L_x_91:
        /* <DEDUP_REMOVED lines=10> */
.L_x_95:
[----:B------:R-:W1:Y:S02]  /*4d80*/  MUFU.RCP R42, R47 ;  /* 0x0000002f002a7308 */ /* 0x000e640000001000 */
[----:B-1----:R-:W-:-:S04]  /*4d90*/  FFMA R0, R47, R42, -1 ;  /* 0xbf8000002f007423 */ /* 0x002fc8000000002a */
[----:B------:R-:W-:-:S04]  /*4da0*/  FADD.FTZ R3, -R0, -RZ ;  /* 0x800000ff00037221 */ /* 0x000fc80000010100 */
[----:B------:R-:W-:-:S07]  /*4db0*/  FFMA R42, R42, R3, R42 ;  /* 0x000000032a2a7223 */ /* 0x000fce000000002a */
.L_x_96:
[----:B------:R-:W-:Y:S05]  /*4dc0*/  BSYNC B1 ;  /* 0x0000000000017941 */ /* 0x000fea0003800000 */
.L_x_94:
        /* <DEDUP_REMOVED lines=10> */
.L_x_98:
[----:B------:R-:W1:Y:S02]  /*4e70*/  MUFU.RCP R45, R50 ;  /* 0x00000032002d7308 */ /* 0x000e640000001000 */
[----:B-1----:R-:W-:-:S04]  /*4e80*/  FFMA R0, R50, R45, -1 ;  /* 0xbf80000032007423 */ /* 0x002fc8000000002d */
[----:B------:R-:W-:-:S04]  /*4e90*/  FADD.FTZ R0, -R0, -RZ ;  /* 0x800000ff00007221 */ /* 0x000fc80000010100 */
[----:B------:R-:W-:-:S07]  /*4ea0*/  FFMA R45, R45, R0, R45 ;  /* 0x000000002d2d7223 */ /* 0x000fce000000002d */
.L_x_99:
[----:B------:R-:W-:Y:S05]  /*4eb0*/  BSYNC B1 ;  /* 0x0000000000017941 */ /* 0x000fea0003800000 */
.L_x_97:
        /* <DEDUP_REMOVED lines=10> */
.L_x_101:
[----:B------:R-:W1:Y:S02]  /*4f60*/  MUFU.RCP R44, R81 ;  /* 0x00000051002c7308 */ /* 0x000e640000001000 */
[----:B-1----:R-:W-:-:S04]  /*4f70*/  FFMA R0, R81, R44, -1 ;  /* 0xbf80000051007423 */ /* 0x002fc8000000002c */
[----:B------:R-:W-:-:S04]  /*4f80*/  FADD.FTZ R3, -R0, -RZ ;  /* 0x800000ff00037221 */ /* 0x000fc80000010100 */
[----:B------:R-:W-:-:S07]  /*4f90*/  FFMA R44, R44, R3, R44 ;  /* 0x000000032c2c7223 */ /* 0x000fce000000002c */
.L_x_102:
[----:B------:R-:W-:Y:S05]  /*4fa0*/  BSYNC B1 ;  /* 0x0000000000017941 */ /* 0x000fea0003800000 */
.L_x_100:
        /* <DEDUP_REMOVED lines=10> */
.L_x_104:
[----:B------:R-:W1:Y:S02]  /*5050*/  MUFU.RCP R47, R82 ;  /* 0x00000052002f7308 */ /* 0x000e640000001000 */
[----:B-1----:R-:W-:-:S04]  /*5060*/  FFMA R0, R82, R47, -1 ;  /* 0xbf80000052007423 */ /* 0x002fc8000000002f */
[----:B------:R-:W-:-:S04]  /*5070*/  FADD.FTZ R0, -R0, -RZ ;  /* 0x800000ff00007221 */ /* 0x000fc80000010100 */
[----:B------:R-:W-:-:S07]  /*5080*/  FFMA R47, R47, R0, R47 ;  /* 0x000000002f2f7223 */ /* 0x000fce000000002f */
.L_x_105:
[----:B------:R-:W-:Y:S05]  /*5090*/  BSYNC B1 ;  /* 0x0000000000017941 */ /* 0x000fea0003800000 */
.L_x_103:
        /* <DEDUP_REMOVED lines=8> */
[----:B------:R-:W-:Y:S05]  /*5120*/  BRA `(.L_x_108) ;  /* 0x0000000000107947 */ /* 0x000fea0003800000 */
.L_x_107:
[----:B------:R-:W1:Y:S02]  /*5130*/  MUFU.RCP R0, R83 ;  /* 0x0000005300007308 */ /* 0x000e640000001000 */
[----:B-1----:R-:W-:-:S04]  /*5140*/  FFMA R3, R83, R0, -1 ;  /* 0xbf80000053037423 */ /* 0x002fc80000000000 */
[----:B------:R-:W-:-:S04]  /*5150*/  FADD.FTZ R3, -R3, -RZ ;  /* 0x800000ff03037221 */ /* 0x000fc80000010100 */
[----:B------:R-:W-:-:S07]  /*5160*/  FFMA R0, R0, R3, R0 ;  /* 0x0000000300007223 */ /* 0x000fce0000000000 */
.L_x_108:
[----:B------:R-:W-:Y:S05]  /*5170*/  BSYNC B1 ;  /* 0x0000000000017941 */ /* 0x000fea0003800000 */
.L_x_106:
[----:B------:R-:W-:Y:S01]  /*5180*/  FMUL R33, R8, R33 ;  /* 0x0000002108217220 */ /* 0x000fe20000400000 */
        /* <DEDUP_REMOVED lines=15> */
[----:B------:R-:W-:-:S02]  /*5280*/  SHF.R.U32.HI R3, RZ, 0x4, R18 ;  /* 0x00000004ff037819 */ /* 0x000fc40000011612 */
[----:B------:R-:W-:Y:S02]  /*5290*/  F2FP.SATFINITE.E4M3.F32.PACK_AB_MERGE_C R32, R32, R33, RZ ;  /* 0x000000212020723e */ /* 0x000fe400048070ff */
[----:B------:R-:W-:Y:S01]  /*52a0*/  LOP3.LUT P2, RZ, R3, 0x1, RZ, 0xc0, !PT ;  /* 0x0000000103ff7812 */ /* 0x000fe2000784c0ff */
[----:B------:R-:W-:Y:S01]  /*52b0*/  IMAD.MOV.U32 R3, RZ, RZ, 0x10 ;  /* 0x00000010ff037424 */ /* 0x000fe200078e00ff */
[----:B------:R-:W-:Y:S02]  /*52c0*/  F2FP.SATFINITE.E4M3.F32.PACK_AB_MERGE_C R34, R34, R35, RZ ;  /* 0x000000232222723e */ /* 0x000fe400048070ff */
[----:B------:R-:W-:Y:S02]  /*52d0*/  F2FP.SATFINITE.E4M3.F32.PACK_AB_MERGE_C R36, R36, R37, RZ ;  /* 0x000000252424723e */ /* 0x000fe400048070ff */
[----:B------:R-:W-:Y:S02]  /*52e0*/  F2FP.SATFINITE.E4M3.F32.PACK_AB_MERGE_C R38, R38, R39, RZ ;  /* 0x000000272626723e */ /* 0x000fe400048070ff */
[----:B------:R-:W-:-:S02]  /*52f0*/  F2FP.SATFINITE.E4M3.F32.PACK_AB_MERGE_C R41, R40, R41, RZ ;  /* 0x000000292829723e */ /* 0x000fc400048070ff */
[----:B------:R-:W-:Y:S02]  /*5300*/  F2FP.SATFINITE.E4M3.F32.PACK_AB_MERGE_C R43, R42, R43, RZ ;  /* 0x0000002b2a2b723e */ /* 0x000fe400048070ff */
[----:B------:R-:W-:Y:S02]  /*5310*/  F2FP.SATFINITE.E4M3.F32.PACK_AB_MERGE_C R45, R44, R45, RZ ;  /* 0x0000002d2c2d723e */ /* 0x000fe400048070ff */
[----:B------:R-:W-:Y:S01]  /*5320*/  F2FP.SATFINITE.E4M3.F32.PACK_AB_MERGE_C R47, R0, R47, RZ ;  /* 0x0000002f002f723e */ /* 0x000fe200048070ff */
[----:B------:R-:W-:Y:S06]  /*5330*/  @P5 BRA `(.L_x_109) ;  /* 0x0000000000045947 */ /* 0x000fec0003800000 */
[----:B------:R-:W-:-:S04]  /*5340*/  DEPBAR.LE SB0, 0x1 ;  /* 0x000080400000791a */ /* 0x000fc80000000000 */
.L_x_109:
[----:B------:R-:W-:Y:S05]  /*5350*/  WARPSYNC.ALL ;  /* 0x0000000000007948 */ /* 0x000fea0003800000 */
[----:B------:R-:W-:Y:S01]  /*5360*/  BAR.SYNC.DEFER_BLOCKING 0x1, 0x100 ;  /* 0x0044000000007b1d */ /* 0x000fe20000010000 */
[----:B------:R-:W-:-:S05]  /*5370*/  SEL R3, R3, 0xfffffff0, !P2 ;  /* 0xfffffff003037807 */ /* 0x000fca0005000000 */
[----:B------:R-:W-:Y:S01]  /*5380*/  IMAD.IADD R8, R62, 0x1, R3 ;  /* 0x000000013e087824 */ /* 0x000fe200078e0203 */
[----:B------:R-:W-:Y:S01]  /*5390*/  BSSY B0, `(.L_x_110) ;  /* 0x0000016000007945 */ /* 0x000fe20003800000 */
[----:B------:R1:W-:Y:S04]  /*53a0*/  STS.U16 [R59+UR49+0x2200], R32 ;  /* 0x002200203b007988 */ /* 0x0003e80008000431 */
[----:B------:R1:W-:Y:S04]  /*53b0*/  STS.U16 [R59+UR49+0x2300], R34 ;  /* 0x002300223b007988 */ /* 0x0003e80008000431 */
[----:B------:R1:W-:Y:S04]  /*53c0*/  STS.U16 [R59+UR49+0x2208], R36 ;  /* 0x002208243b007988 */ /* 0x0003e80008000431 */
[----:B------:R1:W-:Y:S04]  /*53d0*/  STS.U16 [R59+UR49+0x2308], R38 ;  /* 0x002308263b007988 */ /* 0x0003e80008000431 */
[----:B------:R1:W-:Y:S04]  /*53e0*/  STS.U16 [R8+0x2200], R41 ;  /* 0x0022002908007388 */ /* 0x0003e80000000400 */
[----:B------:R1:W-:Y:S04]  /*53f0*/  STS.U16 [R8+0x2300], R43 ;  /* 0x0023002b08007388 */ /* 0x0003e80000000400 */
[----:B------:R1:W-:Y:S04]  /*5400*/  STS.U16 [R8+0x2208], R45 ;  /* 0x0022082d08007388 */ /* 0x0003e80000000400 */
[----:B------:R1:W-:Y:S01]  /*5410*/  STS.U16 [R8+0x2308], R47 ;  /* 0x0023082f08007388 */ /* 0x0003e20000000400 */
[----:B------:R-:W-:Y:S01]  /*5420*/  @!PT LDS RZ, [RZ] ;  /* 0x00000000fffff984 */ /* 0x000fe20000000800 */
[----:B------:R-:W-:Y:S01]  /*5430*/  @!PT LDS RZ, [RZ] ;  /* 0x00000000fffff984 */ /* 0x000fe20000000800 */
[----:B------:R-:W-:Y:S01]  /*5440*/  @!PT LDS RZ, [RZ] ;  /* 0x00000000fffff984 */ /* 0x000fe20000000800 */
[----:B------:R-:W-:Y:S01]  /*5450*/  @!PT LDS RZ, [RZ] ;  /* 0x00000000fffff984 */ /* 0x000fe20000000800 */
[----:B------:R2:W-:Y:S06]  /*5460*/  MEMBAR.ALL.CTA ;  /* 0x0000000000007992 */ /* 0x0005ec0000008000 */
[----:B--2---:R-:W2:Y:S02]  /*5470*/  FENCE.VIEW.ASYNC.S ;  /* 0x00000000000073c6 */ /* 0x004ea40000000000 */
[----:B--2---:R-:W-:Y:S06]  /*5480*/  BAR.SYNC.DEFER_BLOCKING 0x1, 0x100 ;  /* 0x0044000000007b1d */ /* 0x004fec0000010000 */
[----:B-1----:R-:W-:Y:S05]  /*5490*/  @P5 BRA `(.L_x_111) ;  /* 0x0000000000145947 */ /* 0x002fea0003800000 */
[----:B------:R-:W-:Y:S02]  /*54a0*/  UIADD3 UR4, UP0, UR40, 0x4f0, URZ ;  /* 0x000004f028047890 */ /* 0x000fe4000ff1e03f */
[----:B------:R-:W-:Y:S02]  /*54b0*/  UIADD3 UR44, UR49, 0x2200, URZ ;  /* 0x00002200312c7890 */ /* 0x000fe4000fffe03f */
[----:B------:R-:W-:-:S09]  /*54c0*/  UIADD3.X UR5, URZ, UR41, URZ, UP0, !UPT ;  /* 0x000000293f057290 */ /* 0x000fd200087fe43f */
[----:B------:R1:W-:Y:S02]  /*54d0*/  UTMASTG.3D [UR44], [UR4] ;  /* 0x0000002c040073b5 */ /* 0x0003e40008010000 */
[----:B-1----:R0:W-:Y:S02]  /*54e0*/  UTMACMDFLUSH ;  /* 0x00000000000079b7 */ /* 0x0021e40000000000 */
.L_x_111:
[----:B------:R-:W-:Y:S05]  /*54f0*/  BSYNC B0 ;  /* 0x0000000000007941 */ /* 0x000fea0003800000 */
.L_x_110:
[----:B------:R-:W-:Y:S04]  /*5500*/  BSSY B0, `(.L_x_112) ;  /* 0x000002e000007945 */ /* 0x000fe80003800000 */
[----:B------:R-:W-:Y:S05]  /*5510*/  @P0 BRA `(.L_x_113) ;  /* 0x0000000000b00947 */ /* 0x000fea0003800000 */
[----:B------:R-:W-:-:S13]  /*5520*/  ISETP.NE.AND P2, PT, R60, 0x3, PT ;  /* 0x000000033c00780c */ /* 0x000fda0003f45270 */
[----:B------:R-:W-:Y:S05]  /*5530*/  @!P2 BRA `(.L_x_114) ;  /* 0x000000000004a947 */ /* 0x000fea0003800000 */
[----:B------:R-:W-:Y:S01]  /*5540*/  BPT.TRAP 0x1 ;  /* 0x000000040000795c */ /* 0x000fe20000300000 */
.L_x_114:
[----:B------:R-:W-:Y:S01]  /*5550*/  LEA R12, R64, UR49, 0x3 ;  /* 0x00000031400c7c11 */ /* 0x000fe2000f8e18ff */
[----:B------:R-:W-:Y:S01]  /*5560*/  BSSY B1, `(.L_x_115) ;  /* 0x0000004000017945 */ /* 0x000fe20003800000 */
[----:B------:R-:W-:-:S04]  /*5570*/  SHF.L.U32 R9, R61, 0x1f, RZ ;  /* 0x0000001f3d097819 */ /* 0x000fc800000006ff */
[----:B------:R-:W1:Y:S02]  /*5580*/  SYNCS.PHASECHK.TRANS64.TRYWAIT P0, [R12+URZ+0x110], R9 ;  /* 0x000110090c0075a7 */ /* 0x000e64000800017f */
[----:B-1----:R-:W-:Y:S05]  /*5590*/  @!P0 BRA `(.L_x_116) ;  /* 0x0000005000e88947 */ /* 0x002fea0003800000 */
.L_x_244:
[----:B------:R-:W-:Y:S05]  /*55a0*/  BSYNC B1 ;  /* 0x0000000000017941 */ /* 0x000fea0003800000 */
.L_x_115:
[----:B------:R-:W-:Y:S04]  /*55b0*/  BSSY B1, `(.L_x_117) ;  /* 0x0000011000017945 */ /* 0x000fe80003800000 */
[----:B------:R-:W-:Y:S05]  /*55c0*/  @P1 BRA `(.L_x_118) ;  /* 0x00000000003c1947 */ /* 0x000fea0003800000 */
[----:B------:R-:W-:-:S05]  /*55d0*/  LEA R13, R64, R59, 0xc ;  /* 0x0000003b400d7211 */ /* 0x000fca00078e60ff */
[----:B------:R-:W-:Y:S01]  /*55e0*/  VIADD R0, R13, UR49 ;  /* 0x000000310d007c36 */ /* 0x000fe20008000000 */
[----:B------:R-:W-:Y:S03]  /*55f0*/  LDS.U16 R7, [R13+UR49+0x300] ;  /* 0x000300310d077984 */ /* 0x000fe60008000400 */
[----:B------:R-:W-:Y:S01]  /*5600*/  IMAD.IADD R11, R0, 0x1, R3 ;  /* 0x00000001000b7824 */ /* 0x000fe200078e0203 */
[----:B------:R-:W-:Y:S04]  /*5610*/  LDS.U16 R6, [R13+UR49+0x308] ;  /* 0x000308310d067984 */ /* 0x000fe80008000400 */
[----:B------:R-:W-:Y:S04]  /*5620*/  LDS.U16 R5, [R11+0x300] ;  /* 0x000300000b057984 */ /* 0x000fe80000000400 */
[----:B------:R-:W2:Y:S04]  /*5630*/  LDS.U16 R4, [R11+0x200] ;  /* 0x000200000b047984 */ /* 0x000ea80000000400 */
[----:B------:R-:W3:Y:S04]  /*5640*/  LDS.U16 R0, [R13+UR49+0x200] ;  /* 0x000200310d007984 */ /* 0x000ee80008000400 */
[----:B------:R-:W4:Y:S04]  /*5650*/  LDS.U16 R3, [R13+UR49+0x208] ;  /* 0x000208310d037984 */ /* 0x000f280008000400 */
[----:B-1----:R-:W-:Y:S04]  /*5660*/  LDS.U16 R9, [R11+0x308] ;  /* 0x000308000b097984 */ /* 0x002fe80000000400 */
[----:B------:R-:W1:Y:S01]  /*5670*/  LDS.U16 R10, [R11+0x208] ;  /* 0x000208000b0a7984 */ /* 0x000e620000000400 */
[----:B--2---:R-:W-:-:S02]  /*5680*/  PRMT R5, R4, 0x5410, R5 ;  /* 0x0000541004057816 */ /* 0x004fc40000000005 */
[----:B---3--:R-:W-:Y:S02]  /*5690*/  PRMT R7, R0, 0x5410, R7 ;  /* 0x0000541000077816 */ /* 0x008fe40000000007 */
[----:B----4-:R-:W-:Y:S02]  /*56a0*/  PRMT R6, R3, 0x5410, R6 ;  /* 0x0000541003067816 */ /* 0x010fe40000000006 */
[----:B-1----:R-:W-:-:S07]  /*56b0*/  PRMT R4, R10, 0x5410, R9 ;  /* 0x000054100a047816 */ /* 0x002fce0000000009 */
.L_x_118:
[----:B------:R-:W-:Y:S05]  /*56c0*/  BSYNC B1 ;  /* 0x0000000000017941 */ /* 0x000fea0003800000 */
.L_x_117:
        /* <DEDUP_REMOVED lines=8> */
.L_x_119:
[----:B------:R-:W3:Y:S01]  /*5750*/  S2R R3, SR_CgaCtaId ;  /* 0x0000000000037919 */ /* 0x000ee20000008800 */
[----:B------:R-:W-:Y:S01]  /*5760*/  IADD3 R0, R12, 0x120, RZ ;  /* 0x000001200c007810 */ /* 0x000fe20007ffe0ff */
[----:B------:R-:W-:-:S05]  /*5770*/  VIADD R64, R64, 0x1 ;  /* 0x0000000140407836 */ /* 0x000fca0000000000 */
[----:B------:R-:W-:-:S04]  /*5780*/  ISETP.NE.AND P0, PT, R64, 0x2, PT ;  /* 0x000000024000780c */ /* 0x000fc80003f05270 */
[----:B------:R-:W-:Y:S02]  /*5790*/  SEL R64, R64, RZ, P0 ;  /* 0x000000ff40407207 */ /* 0x000fe40000000000 */
[----:B---3--:R-:W-:-:S04]  /*57a0*/  PRMT R0, R3, 0x654, R0 ;  /* 0x0000065403007816 */ /* 0x008fc80000000000 */
[----:B--2---:R2:W-:Y:S02]  /*57b0*/  SYNCS.ARRIVE.TRANS64.RED.A1T0 RZ, [R0+URZ], RZ ;  /* 0x000000ff00ff79a7 */ /* 0x0045e4000810043f */
[----:B--2---:R-:W-:-:S04]  /*57c0*/  SEL R0, RZ, 0x1, P0 ;  /* 0x00000001ff007807 */ /* 0x004fc80000000000 */
[----:B------:R-:W-:-:S07]  /*57d0*/  LOP3.LUT R61, R61, R0, RZ, 0x3c, !PT ;  /* 0x000000003d3d7212 */ /* 0x000fce00078e3cff */
.L_x_113:
[----:B------:R-:W-:Y:S05]  /*57e0*/  BSYNC B0 ;  /* 0x0000000000007941 */ /* 0x000fea0003800000 */
.L_x_112:
[----:B------:R-:W-:Y:S01]  /*57f0*/  F2FP.F16.E4M3.UNPACK_B R0, R7 ;  /* 0x00000007ff00723e */ /* 0x000fe200020006ff */
[C---:B------:R-:W-:Y:S01]  /*5800*/  FMUL R14, R58.reuse, R77 ;  /* 0x0000004d3a0e7220 */ /* 0x040fe20000400000 */
[C---:B-1----:R-:W-:Y:S01]  /*5810*/  FMUL R9, R58.reuse, R80 ;  /* 0x000000503a097220 */ /* 0x042fe20000400000 */
[----:B------:R-:W-:Y:S01]  /*5820*/  F2FP.F16.E4M3.UNPACK_B R3, R6 ;  /* 0x00000006ff03723e */ /* 0x000fe200020006ff */
[C---:B------:R-:W-:Y:S01]  /*5830*/  FMUL R20, R58.reuse, R75 ;  /* 0x0000004b3a147220 */ /* 0x040fe20000400000 */
[--C-:B------:R-:W-:Y:S02]  /*5840*/  HADD2.F32 R10, -RZ, R0.reuse.H0_H0 ;  /* 0x20000000ff0a7230 */ /* 0x100fe40000004100 */
[C---:B------:R-:W-:Y:S01]  /*5850*/  FMUL R11, R58.reuse, R78 ;  /* 0x0000004e3a0b7220 */ /* 0x040fe20000400000 */
[----:B------:R-:W-:Y:S01]  /*5860*/  HADD2.F32 R12, -RZ, R0.H1_H1 ;  /* 0x30000000ff0c7230 */ /* 0x000fe20000004100 */
[----:B------:R-:W-:Y:S01]  /*5870*/  F2FP.F16.E4M3.UNPACK_B R0, R7.H1 ;  /* 0x00000007ff00723e */ /* 0x000fe200030006ff */
[----:B------:R-:W-:Y:S01]  /*5880*/  FMUL R73, R58, R73 ;  /* 0x000000493a497220 */ /* 0x000fe20000400000 */
[----:B------:R-:W-:Y:S01]  /*5890*/  FFMA R7, R57, R10, R14 ;  /* 0x0000000a39077223 */ /* 0x000fe2000000000e */
[----:B------:R-:W-:-:S02]  /*58a0*/  HADD2.F32 R14, -RZ, R3.H1_H1 ;  /* 0x30000003ff0e7230 */ /* 0x000fc40000004100 */
[C---:B------:R-:W-:Y:S01]  /*58b0*/  FFMA R9, R57.reuse, R12, R9 ;  /* 0x0000000c39097223 */ /* 0x040fe20000000009 */
[--C-:B------:R-:W-:Y:S02]  /*58c0*/  HADD2.F32 R10, -RZ, R0.reuse.H0_H0 ;  /* 0x20000000ff0a7230 */ /* 0x100fe40000004100 */
[C---:B------:R-:W-:Y:S01]  /*58d0*/  FMUL R13, R58.reuse, R76 ;  /* 0x0000004c3a0d7220 */ /* 0x040fe20000400000 */
[----:B------:R-:W-:Y:S02]  /*58e0*/  HADD2.F32 R0, -RZ, R0.H1_H1 ;  /* 0x30000000ff007230 */ /* 0x000fe40000004100 */
[C---:B------:R-:W-:Y:S01]  /*58f0*/  FMUL R15, R58.reuse, R74 ;  /* 0x0000004a3a0f7220 */ /* 0x040fe20000400000 */
[----:B------:R-:W-:Y:S01]  /*5900*/  HADD2.F32 R12, -RZ, R3.H0_H0 ;  /* 0x20000003ff0c7230 */ /* 0x000fe20000004100 */
[----:B------:R-:W-:Y:S01]  /*5910*/  F2FP.F16.E4M3.UNPACK_B R3, R6.H1 ;  /* 0x00000006ff03723e */ /* 0x000fe200030006ff */
[C---:B------:R-:W-:Y:S01]  /*5920*/  FFMA R6, R57.reuse, R10, R20 ;  /* 0x0000000a39067223 */ /* 0x040fe20000000014 */
[C---:B------:R-:W-:Y:S01]  /*5930*/  FFMA R10, R57.reuse, R0, R11 ;  /* 0x00000000390a7223 */ /* 0x040fe2000000000b */
[----:B------:R-:W-:Y:S01]  /*5940*/  FMUL R20, R58, R71 ;  /* 0x000000473a147220 */ /* 0x000fe20000400000 */
[----:B------:R-:W-:Y:S01]  /*5950*/  FFMA R11, R57, R12, R73 ;  /* 0x0000000c390b7223 */ /* 0x000fe20000000049 */
[----:B------:R-:W-:-:S02]  /*5960*/  HADD2.F32 R0, -RZ, R3.H0_H0 ;  /* 0x20000003ff007230 */ /* 0x000fc40000004100 */
[C---:B------:R-:W-:Y:S01]  /*5970*/  FFMA R12, R57.reuse, R14, R13 ;  /* 0x0000000e390c7223 */ /* 0x040fe2000000000d */
[----:B------:R-:W-:Y:S01]  /*5980*/  HADD2.F32 R14, -RZ, R3.H1_H1 ;  /* 0x30000003ff0e7230 */ /* 0x000fe20000004100 */
[----:B------:R-:W-:Y:S01]  /*5990*/  F2FP.F16.E4M3.UNPACK_B R3, R5 ;  /* 0x00000005ff03723e */ /* 0x000fe200020006ff */
[----:B------:R-:W-:Y:S02]  /*59a0*/  IMAD.MOV.U32 R55, RZ, RZ, 0x3bbb989d ;  /* 0x3bbb989dff377424 */ /* 0x000fe400078e00ff */
[C---:B------:R-:W-:Y:S01]  /*59b0*/  FFMA R13, R57.reuse, R0, R20 ;  /* 0x00000000390d7223 */ /* 0x040fe20000000014 */
[----:B------:R-:W-:Y:S01]  /*59c0*/  MOV R74, 0x437c0000 ;  /* 0x437c0000004a7802 */ /* 0x000fe20000000f00 */
[----:B------:R-:W-:Y:S01]  /*59d0*/  FFMA R14, R57, R14, R15 ;  /* 0x0000000e390e7223 */ /* 0x000fe2000000000f */
[----:B------:R-:W-:Y:S01]  /*59e0*/  FFMA.SAT R0, -R7, R55, 0.5 ;  /* 0x3f00000007007423 */ /* 0x000fe20000002137 */
[--C-:B------:R-:W-:Y:S02]  /*59f0*/  HADD2.F32 R20, -RZ, R3.reuse.H0_H0 ;  /* 0x20000003ff147230 */ /* 0x100fe40000004100 */
[----:B------:R-:W-:Y:S01]  /*5a00*/  FMUL R26, R58, R69 ;  /* 0x000000453a1a7220 */ /* 0x000fe20000400000 */
[----:B------:R-:W-:-:S02]  /*5a10*/  HADD2.F32 R24, -RZ, R3.H1_H1 ;  /* 0x30000003ff187230 */ /* 0x000fc40000004100 */
[----:B------:R-:W-:Y:S01]  /*5a20*/  FFMA.SAT R3, -R9, R55, 0.5 ;  /* 0x3f00000009037423 */ /* 0x000fe20000002137 */
[----:B------:R-:W-:Y:S01]  /*5a30*/  FFMA.RM R27, R0, R74, 12582913 ;  /* 0x4b400001001b7423 */ /* 0x000fe2000000404a */
[----:B------:R-:W-:Y:S01]  /*5a40*/  F2FP.F16.E4M3.UNPACK_B R0, R5.H1 ;  /* 0x00000005ff00723e */ /* 0x000fe200030006ff */
[----:B------:R-:W-:Y:S01]  /*5a50*/  FMUL R15, R58, R72 ;  /* 0x000000483a0f7220 */ /* 0x000fe20000400000 */
[----:B------:R-:W-:Y:S01]  /*5a60*/  FFMA.RM R29, R3, R74, 12582913 ;  /* 0x4b400001031d7423 */ /* 0x000fe2000000404a */
[-C--:B------:R-:W-:Y:S01]  /*5a70*/  FFMA.SAT R3, -R6, R55.reuse, 0.5 ;  /* 0x3f00000006037423 */ /* 0x080fe20000002137 */
[----:B------:R-:W-:Y:S01]  /*5a80*/  FFMA R5, R57, R20, R26 ;  /* 0x0000001439057223 */ /* 0x000fe2000000001a */
[----:B------:R-:W-:Y:S01]  /*5a90*/  FADD R28, R27, -12583039 ;  /* 0xcb40007f1b1c7421 */ /* 0x000fe20000000000 */
[----:B------:R-:W-:Y:S01]  /*5aa0*/  FFMA R15, R57, R24, R15 ;  /* 0x00000018390f7223 */ /* 0x000fe2000000000f */
[--C-:B------:R-:W-:Y:S02]  /*5ab0*/  HADD2.F32 R20, -RZ, R0.reuse.H0_H0 ;  /* 0x20000000ff147230 */ /* 0x100fe40000004100 */
[----:B------:R-:W-:Y:S01]  /*5ac0*/  FFMA.SAT R21, -R10, R55, 0.5 ;  /* 0x3f0000000a157423 */ /* 0x000fe20000002137 */
[----:B------:R-:W-:Y:S01]  /*5ad0*/  FMUL R24, R58, R67 ;  /* 0x000000433a187220 */ /* 0x000fe20000400000 */
[-C--:B------:R-:W-:Y:S01]  /*5ae0*/  FFMA.RM R31, R3, R74.reuse, 12582913 ;  /* 0x4b400001031f7423 */ /* 0x080fe2000000404a */
[----:B------:R-:W-:Y:S01]  /*5af0*/  FFMA R28, -R7, 1.4426950216293334961, -R28 ;  /* 0x3fb8aa3b071c7823 */ /* 0x000fe2000000091c */
[----:B------:R-:W-:Y:S01]  /*5b00*/  FFMA.RM R33, R21, R74, 12582913 ;  /* 0x4b40000115217423 */ /* 0x000fe2000000404a */
[----:B------:R-:W-:Y:S01]  /*5b10*/  FADD R26, R29, -12583039 ;  /* 0xcb40007f1d1a7421 */ /* 0x000fe20000000000 */
[----:B------:R-:W-:Y:S01]  /*5b20*/  FFMA R20, R57, R20, R24 ;  /* 0x0000001439147223 */ /* 0x000fe20000000018 */
[----:B------:R-:W-:Y:S01]  /*5b30*/  FADD R3, R31, -12583039 ;  /* 0xcb40007f1f037421 */ /* 0x000fe20000000000 */
[----:B------:R-:W-:Y:S01]  /*5b40*/  FFMA.SAT R24, -R11, R55, 0.5 ;  /* 0x3f0000000b187423 */ /* 0x000fe20000002137 */
[----:B------:R-:W-:Y:S01]  /*5b50*/  FFMA R28, -R7, 1.925963033500011079e-08, R28 ;  /* 0x32a57060071c7823 */ /* 0x000fe2000000011c */
[----:B------:R-:W-:-:S02]  /*5b60*/  HADD2.F32 R0, -RZ, R0.H1_H1 ;  /* 0x30000000ff007230 */ /* 0x000fc40000004100 */
[----:B------:R-:W-:Y:S01]  /*5b70*/  FADD R21, R33, -12583039 ;  /* 0xcb40007f21157421 */ /* 0x000fe20000000000 */
[C---:B------:R-:W-:Y:S01]  /*5b80*/  FFMA R26, -R9.reuse, 1.4426950216293334961, -R26 ;  /* 0x3fb8aa3b091a7823 */ /* 0x040fe2000000091a */
[----:B------:R-:W-:Y:S01]  /*5b90*/  FMUL R70, R58, R70 ;  /* 0x000000463a467220 */ /* 0x000fe20000400000 */
[----:B------:R-:W-:Y:S01]  /*5ba0*/  FFMA R3, -R6, 1.4426950216293334961, -R3 ;  /* 0x3fb8aa3b06037823 */ /* 0x000fe20000000903 */
[----:B------:R-:W-:Y:S01]  /*5bb0*/  FFMA.RM R37, R24, R74, 12582913 ;  /* 0x4b40000118257423 */ /* 0x000fe2000000404a */
[----:B------:R1:W2:Y:S01]  /*5bc0*/  MUFU.EX2 R30, R28 ;  /* 0x0000001c001e7308 */ /* 0x0002a20000000800 */
[----:B------:R-:W-:Y:S01]  /*5bd0*/  FFMA R35, -R10, 1.4426950216293334961, -R21 ;  /* 0x3fb8aa3b0a237823 */ /* 0x000fe20000000915 */
[----:B------:R-:W-:Y:S01]  /*5be0*/  FFMA R26, -R9, 1.925963033500011079e-08, R26 ;  /* 0x32a57060091a7823 */ /* 0x000fe2000000011a */
[----:B------:R-:W-:Y:S01]  /*5bf0*/  FFMA R21, R57, R0, R70 ;  /* 0x0000000039157223 */ /* 0x000fe20000000046 */
[----:B------:R-:W-:Y:S01]  /*5c00*/  FFMA R25, -R6, 1.925963033500011079e-08, R3 ;  /* 0x32a5706006197823 */ /* 0x000fe20000000103 */
[----:B------:R-:W-:Y:S01]  /*5c10*/  FADD R0, R37, -12583039 ;  /* 0xcb40007f25007421 */ /* 0x000fe20000000000 */
[----:B------:R-:W-:Y:S01]  /*5c20*/  F2FP.F16.E4M3.UNPACK_B R3, R4 ;  /* 0x00000004ff03723e */ /* 0x000fe200020006ff */
[----:B------:R-:W-:Y:S01]  /*5c30*/  FFMA R35, -R10, 1.925963033500011079e-08, R35 ;  /* 0x32a570600a237823 */ /* 0x000fe20000000123 */
[----:B------:R3:W-:Y:S01]  /*5c40*/  MUFU.EX2 R32, R26 ;  /* 0x0000001a00207308 */ /* 0x0007e20000000800 */
[----:B-1----:R-:W-:Y:S01]  /*5c50*/  FFMA.SAT R28, -R12, R55, 0.5 ;  /* 0x3f0000000c1c7423 */ /* 0x002fe20000002137 */
[----:B------:R-:W-:Y:S01]  /*5c60*/  FMUL R68, R58, R68 ;  /* 0x000000443a447220 */ /* 0x000fe20000400000 */
[----:B------:R-:W-:-:S02]  /*5c70*/  HADD2.F32 R24, -RZ, R3.H0_H0 ;  /* 0x20000003ff187230 */ /* 0x000fc40000004100 */
[-C--:B------:R-:W-:Y:S01]  /*5c80*/  FFMA.SAT R43, -R5, R55.reuse, 0.5 ;  /* 0x3f000000052b7423 */ /* 0x080fe20000002137 */
[-C--:B------:R-:W-:Y:S01]  /*5c90*/  FFMA.RM R39, R28, R74.reuse, 12582913 ;  /* 0x4b4000011c277423 */ /* 0x080fe2000000404a */
[-C--:B------:R-:W-:Y:S01]  /*5ca0*/  FFMA.SAT R28, -R13, R55.reuse, 0.5 ;  /* 0x3f0000000d1c7423 */ /* 0x080fe20000002137 */
[----:B------:R-:W-:Y:S01]  /*5cb0*/  FFMA.SAT R45, -R15, R55, 0.5 ;  /* 0x3f0000000f2d7423 */ /* 0x000fe20000002137 */
[----:B------:R1:W-:Y:S01]  /*5cc0*/  MUFU.EX2 R34, R25 ;  /* 0x0000001900227308 */ /* 0x0003e20000000800 */
[----:B---3--:R-:W-:Y:S01]  /*5cd0*/  FFMA R26, -R11, 1.4426950216293334961, -R0 ;  /* 0x3fb8aa3b0b1a7823 */ /* 0x008fe20000000900 */
[----:B------:R-:W-:Y:S01]  /*5ce0*/  FMUL R0, R58, R65 ;  /* 0x000000413a007220 */ /* 0x000fe20000400000 */
[-C--:B------:R-:W-:Y:S01]  /*5cf0*/  FFMA.RM R42, R28, R74.reuse, 12582913 ;  /* 0x4b4000011c2a7423 */ /* 0x080fe2000000404a */
[----:B------:R-:W-:Y:S01]  /*5d00*/  FADD R41, R39, -12583039 ;  /* 0xcb40007f27297421 */ /* 0x000fe20000000000 */
[----:B------:R-:W-:Y:S01]  /*5d10*/  FFMA.RM R43, R43, R74, 12582913 ;  /* 0x4b4000012b2b7423 */ /* 0x000fe2000000404a */
[----:B------:R-:W-:Y:S01]  /*5d20*/  FFMA R24, R57, R24, R0 ;  /* 0x0000001839187223 */ /* 0x000fe20000000000 */
[----:B------:R-:W-:Y:S01]  /*5d30*/  FADD R0, R42, -12583039 ;  /* 0xcb40007f2a007421 */ /* 0x000fe20000000000 */
[----:B------:R3:W-:Y:S01]  /*5d40*/  MUFU.EX2 R36, R35 ;  /* 0x0000002300247308 */ /* 0x0007e20000000800 */
[----:B-1----:R-:W-:Y:S01]  /*5d50*/  FFMA R25, -R11, 1.925963033500011079e-08, R26 ;  /* 0x32a570600b197823 */ /* 0x002fe2000000011a */
[----:B------:R-:W-:-:S02]  /*5d60*/  HADD2.F32 R26, -RZ, R3.H1_H1 ;  /* 0x30000003ff1a7230 */ /* 0x000fc40000004100 */
[----:B------:R-:W-:Y:S01]  /*5d70*/  FFMA.SAT R3, -R14, R55, 0.5 ;  /* 0x3f0000000e037423 */ /* 0x000fe20000002137 */
[----:B------:R-:W-:Y:S01]  /*5d80*/  FFMA R28, -R13, 1.4426950216293334961, -R0 ;  /* 0x3fb8aa3b0d1c7823 */ /* 0x000fe20000000900 */
[C---:B------:R-:W-:Y:S01]  /*5d90*/  FFMA R41, -R12.reuse, 1.4426950216293334961, -R41 ;  /* 0x3fb8aa3b0c297823 */ /* 0x040fe20000000929 */
[----:B------:R-:W-:Y:S01]  /*5da0*/  F2FP.F16.E4M3.UNPACK_B R0, R4.H1 ;  /* 0x00000004ff00723e */ /* 0x000fe200030006ff */
[----:B------:R-:W-:Y:S01]  /*5db0*/  FFMA R4, R57, R26, R68 ;  /* 0x0000001a39047223 */ /* 0x000fe20000000044 */
[----:B------:R1:W-:Y:S01]  /*5dc0*/  MUFU.EX2 R38, R25 ;  /* 0x0000001900267308 */ /* 0x0003e20000000800 */
[-C--:B---3--:R-:W-:Y:S01]  /*5dd0*/  FFMA.RM R35, R3, R74.reuse, 12582913 ;  /* 0x4b40000103237423 */ /* 0x088fe2000000404a */
[----:B------:R-:W-:Y:S01]  /*5de0*/  FFMA R41, -R12, 1.925963033500011079e-08, R41 ;  /* 0x32a570600c297823 */ /* 0x000fe20000000129 */
[----:B------:R-:W-:Y:S01]  /*5df0*/  FFMA R3, -R13, 1.925963033500011079e-08, R28 ;  /* 0x32a570600d037823 */ /* 0x000fe2000000011c */
[--C-:B------:R-:W-:Y:S02]  /*5e00*/  HADD2.F32 R26, -RZ, R0.reuse.H0_H0 ;  /* 0x20000000ff1a7230 */ /* 0x100fe40000004100 */
[----:B------:R-:W-:Y:S01]  /*5e10*/  FMUL R28, R58, R63 ;  /* 0x0000003f3a1c7220 */ /* 0x000fe20000400000 */
[----:B------:R-:W-:Y:S01]  /*5e20*/  FFMA.RM R45, R45, R74, 12582913 ;  /* 0x4b4000012d2d7423 */ /* 0x000fe2000000404a */
[----:B------:R-:W-:Y:S01]  /*5e30*/  FADD R44, R43, -12583039 ;  /* 0xcb40007f2b2c7421 */ /* 0x000fe20000000000 */
[----:B------:R3:W4:Y:S01]  /*5e40*/  MUFU.EX2 R40, R41 ;  /* 0x0000002900287308 */ /* 0x0007220000000800 */
[----:B-1----:R-:W-:Y:S01]  /*5e50*/  FADD R25, R35, -12583039 ;  /* 0xcb40007f23197421 */ /* 0x002fe20000000000 */
[----:B------:R-:W-:Y:S01]  /*5e60*/  FFMA.SAT R48, -R21, R55, 0.5 ;  /* 0x3f00000015307423 */ /* 0x000fe20000002137 */
[----:B------:R-:W-:Y:S01]  /*5e70*/  FFMA R46, -R5, 1.4426950216293334961, -R44 ;  /* 0x3fb8aa3b052e7823 */ /* 0x000fe2000000092c */
[----:B------:R-:W-:-:S02]  /*5e80*/  HADD2.F32 R0, -RZ, R0.H1_H1 ;  /* 0x30000000ff007230 */ /* 0x000fc40000004100 */
[----:B------:R-:W-:Y:S01]  /*5e90*/  FFMA R25, -R14, 1.4426950216293334961, -R25 ;  /* 0x3fb8aa3b0e197823 */ /* 0x000fe20000000919 */
[----:B------:R-:W-:Y:S01]  /*5ea0*/  FFMA.RM R48, R48, R74, 12582913 ;  /* 0x4b40000130307423 */ /* 0x000fe2000000404a */
[-C--:B------:R-:W-:Y:S01]  /*5eb0*/  FFMA.SAT R49, -R24, R55.reuse, 0.5 ;  /* 0x3f00000018317423 */ /* 0x080fe20000002137 */
[----:B------:R-:W1:Y:S01]  /*5ec0*/  MUFU.EX2 R3, R3 ;  /* 0x0000000300037308 */ /* 0x000e620000000800 */
[----:B---3--:R-:W-:Y:S01]  /*5ed0*/  FFMA R41, -R14, 1.925963033500011079e-08, R25 ;  /* 0x32a570600e297823 */ /* 0x008fe20000000119 */
[----:B------:R-:W-:Y:S01]  /*5ee0*/  FFMA R25, R57, R26, R28 ;  /* 0x0000001a39197223 */ /* 0x000fe2000000001c */
[-C--:B------:R-:W-:Y:S01]  /*5ef0*/  FFMA.SAT R28, -R20, R55.reuse, 0.5 ;  /* 0x3f000000141c7423 */ /* 0x080fe20000002137 */
[----:B------:R-:W-:Y:S01]  /*5f00*/  FADD R26, R45, -12583039 ;  /* 0xcb40007f2d1a7421 */ /* 0x000fe20000000000 */
[-C--:B------:R-:W-:Y:S01]  /*5f10*/  FFMA.SAT R52, -R4, R55.reuse, 0.5 ;  /* 0x3f00000004347423 */ /* 0x080fe20000002137 */
[----:B------:R-:W-:Y:S01]  /*5f20*/  FFMA.SAT R53, -R25, R55, 0.5 ;  /* 0x3f00000019357423 */ /* 0x000fe20000002137 */
[----:B------:R-:W-:Y:S01]  /*5f30*/  FFMA.RM R47, R28, R74, 12582913 ;  /* 0x4b4000011c2f7423 */ /* 0x000fe2000000404a */
[----:B------:R-:W-:Y:S01]  /*5f40*/  FFMA R28, -R15, 1.4426950216293334961, -R26 ;  /* 0x3fb8aa3b0f1c7823 */ /* 0x000fe2000000091a */
[----:B------:R3:W-:Y:S01]  /*5f50*/  MUFU.EX2 R44, R41 ;  /* 0x00000029002c7308 */ /* 0x0007e20000000800 */
[----:B------:R-:W-:Y:S01]  /*5f60*/  FMUL R26, R58, R66 ;  /* 0x000000423a1a7220 */ /* 0x000fe20000400000 */
[----:B------:R-:W-:Y:S01]  /*5f70*/  FFMA.RM R51, R49, R74, 12582913 ;  /* 0x4b40000131337423 */ /* 0x000fe2000000404a */
[----:B------:R-:W-:-:S02]  /*5f80*/  IMAD.SHL.U32 R27, R27, 0x800000, RZ ;  /* 0x008000001b1b7824 */ /* 0x000fc400078e00ff */
[----:B------:R-:W-:Y:S01]  /*5f90*/  FFMA.RM R52, R52, R74, 12582913 ;  /* 0x4b40000134347423 */ /* 0x000fe2000000404a */
[----:B------:R-:W-:Y:S01]  /*5fa0*/  FFMA R26, R57, R0, R26 ;  /* 0x00000000391a7223 */ /* 0x000fe2000000001a */
[----:B------:R-:W-:Y:S01]  /*5fb0*/  FADD R0, R48, -12583039 ;  /* 0xcb40007f30007421 */ /* 0x000fe20000000000 */
[----:B------:R-:W-:Y:S02]  /*5fc0*/  IMAD.SHL.U32 R29, R29, 0x800000, RZ ;  /* 0x008000001d1d7824 */ /* 0x000fe400078e00ff */
[-C--:B------:R-:W-:Y:S01]  /*5fd0*/  FFMA.RM R54, R53, R74.reuse, 12582913 ;  /* 0x4b40000135367423 */ /* 0x080fe2000000404a */
[----:B---3--:R-:W-:Y:S01]  /*5fe0*/  FADD R41, R47, -12583039 ;  /* 0xcb40007f2f297421 */ /* 0x008fe20000000000 */
[----:B------:R-:W-:Y:S01]  /*5ff0*/  FFMA.SAT R55, -R26, R55, 0.5 ;  /* 0x3f0000001a377423 */ /* 0x000fe20000002137 */
[----:B------:R-:W-:Y:S01]  /*6000*/  FFMA R50, -R21, 1.4426950216293334961, -R0 ;  /* 0x3fb8aa3b15327823 */ /* 0x000fe20000000900 */
[----:B------:R-:W-:Y:S01]  /*6010*/  FADD R49, R51, -12583039 ;  /* 0xcb40007f33317421 */ /* 0x000fe20000000000 */
[C---:B------:R-:W-:Y:S01]  /*6020*/  FFMA R41, -R20.reuse, 1.4426950216293334961, -R41 ;  /* 0x3fb8aa3b14297823 */ /* 0x040fe20000000929 */
[----:B------:R-:W-:Y:S01]  /*6030*/  FFMA.RM R55, R55, R74, 12582913 ;  /* 0x4b40000137377423 */ /* 0x000fe2000000404a */
[----:B--2---:R-:W-:Y:S01]  /*6040*/  FFMA R63, R27, R30, 1 ;  /* 0x3f8000001b3f7423 */ /* 0x004fe2000000001e */
[----:B------:R-:W-:Y:S01]  /*6050*/  FFMA R50, -R21, 1.925963033500011079e-08, R50 ;  /* 0x32a5706015327823 */ /* 0x000fe20000000132 */
[----:B------:R-:W-:Y:S01]  /*6060*/  FFMA R41, -R20, 1.925963033500011079e-08, R41 ;  /* 0x32a5706014297823 */ /* 0x000fe20000000129 */
[----:B------:R-:W-:Y:S01]  /*6070*/  FADD R27, R52, -12583039 ;  /* 0xcb40007f341b7421 */ /* 0x000fe20000000000 */
[----:B------:R-:W-:Y:S01]  /*6080*/  SHF.L.U32 R31, R31, 0x17, RZ ;  /* 0x000000171f1f7819 */ /* 0x000fe200000006ff */
[----:B------:R-:W-:Y:S01]  /*6090*/  IMAD.SHL.U32 R42, R42, 0x800000, RZ ;  /* 0x008000002a2a7824 */ /* 0x000fe200078e00ff */
[----:B------:R2:W3:Y:S01]  /*60a0*/  MUFU.EX2 R0, R41 ;  /* 0x0000002900007308 */ /* 0x0004e20000000800 */
[----:B------:R-:W-:Y:S01]  /*60b0*/  SHF.L.U32 R39, R39, 0x17, RZ ;  /* 0x0000001727277819 */ /* 0x000fe200000006ff */
[----:B------:R-:W-:Y:S01]  /*60c0*/  FFMA R53, -R24, 1.4426950216293334961, -R49 ;  /* 0x3fb8aa3b18357823 */ /* 0x000fe20000000931 */
[----:B------:R-:W-:Y:S01]  /*60d0*/  FFMA R27, -R4, 1.4426950216293334961, -R27 ;  /* 0x3fb8aa3b041b7823 */ /* 0x000fe2000000091b */
[----:B------:R-:W-:Y:S01]  /*60e0*/  FFMA R46, -R5, 1.925963033500011079e-08, R46 ;  /* 0x32a57060052e7823 */ /* 0x000fe2000000012e */
[----:B------:R-:W-:Y:S01]  /*60f0*/  FFMA R28, -R15, 1.925963033500011079e-08, R28 ;  /* 0x32a570600f1c7823 */ /* 0x000fe2000000011c */
[----:B----4-:R-:W-:Y:S01]  /*6100*/  FFMA R40, R39, R40, 1 ;  /* 0x3f80000027287423 */ /* 0x010fe20000000028 */
[----:B-1----:R-:W-:Y:S01]  /*6110*/  FFMA R39, R42, R3, 1 ;  /* 0x3f8000002a277423 */ /* 0x002fe20000000003 */
[----:B------:R1:W-:Y:S01]  /*6120*/  MUFU.EX2 R49, R50 ;  /* 0x0000003200317308 */ /* 0x0003e20000000800 */
[----:B--2---:R-:W-:Y:S01]  /*6130*/  FFMA R41, R29, R32, 1 ;  /* 0x3f8000001d297423 */ /* 0x004fe20000000020 */
[----:B------:R-:W-:Y:S01]  /*6140*/  FADD R32, R54, -12583039 ;  /* 0xcb40007f36207421 */ /* 0x000fe20000000000 */
[----:B------:R-:W-:Y:S01]  /*6150*/  FADD R29, R55, -12583039 ;  /* 0xcb40007f371d7421 */ /* 0x000fe20000000000 */
[----:B------:R-:W-:-:S02]  /*6160*/  VIADD R3, R63, 0x1800000 ;  /* 0x018000003f037836 */ /* 0x000fc40000000000 */
[----:B------:R-:W-:Y:S01]  /*6170*/  FFMA R53, -R24, 1.925963033500011079e-08, R53 ;  /* 0x32a5706018357823 */ /* 0x000fe20000000135 */
[----:B------:R-:W-:Y:S01]  /*6180*/  FFMA R32, -R25, 1.4426950216293334961, -R32 ;  /* 0x3fb8aa3b19207823 */ /* 0x000fe20000000920 */
[----:B------:R-:W-:Y:S01]  /*6190*/  FFMA R27, -R4, 1.925963033500011079e-08, R27 ;  /* 0x32a57060041b7823 */ /* 0x000fe2000000011b */
[----:B------:R-:W-:Y:S01]  /*61a0*/  MUFU.EX2 R46, R46 ;  /* 0x0000002e002e7308 */ /* 0x000fe20000000800 */
[----:B-1----:R-:W-:Y:S01]  /*61b0*/  FFMA R50, R31, R34, 1 ;  /* 0x3f8000001f327423 */ /* 0x002fe20000000022 */
[C---:B------:R-:W-:Y:S01]  /*61c0*/  FFMA R31, -R26.reuse, 1.4426950216293334961, -R29 ;  /* 0x3fb8aa3b1a1f7823 */ /* 0x040fe2000000091d */
[----:B------:R-:W-:Y:S01]  /*61d0*/  FFMA R32, -R25, 1.925963033500011079e-08, R32 ;  /* 0x32a5706019207823 */ /* 0x000fe20000000120 */
[----:B------:R-:W-:Y:S01]  /*61e0*/  LOP3.LUT R3, R3, 0x7f800000, RZ, 0xc0, !PT ;  /* 0x7f80000003037812 */ /* 0x000fe200078ec0ff */
[----:B------:R-:W-:Y:S02]  /*61f0*/  IMAD.SHL.U32 R51, R51, 0x800000, RZ ;  /* 0x0080000033337824 */ /* 0x000fe400078e00ff */
[----:B------:R-:W-:Y:S01]  /*6200*/  FFMA R31, -R26, 1.925963033500011079e-08, R31 ;  /* 0x32a570601a1f7823 */ /* 0x000fe2000000011f */
[----:B------:R-:W-:Y:S01]  /*6210*/  SHF.L.U32 R47, R47, 0x17, RZ ;  /* 0x000000172f2f7819 */ /* 0x000fe200000006ff */
[----:B------:R-:W1:Y:S01]  /*6220*/  MUFU.EX2 R30, R53 ;  /* 0x00000035001e7308 */ /* 0x000e620000000800 */
[----:B------:R-:W-:Y:S01]  /*6230*/  ISETP.GT.U32.AND P0, PT, R3, 0x1ffffff, PT ;  /* 0x01ffffff0300780c */ /* 0x000fe20003f04070 */
[----:B------:R-:W-:Y:S01]  /*6240*/  IMAD.SHL.U32 R54, R54, 0x800000, RZ ;  /* 0x0080000036367824 */ /* 0x000fe200078e00ff */
[----:B------:R-:W-:Y:S01]  /*6250*/  SHF.L.U32 R43, R43, 0x17, RZ ;  /* 0x000000172b2b7819 */ /* 0x000fe200000006ff */
[----:B------:R-:W-:Y:S01]  /*6260*/  IMAD.SHL.U32 R33, R33, 0x800000, RZ ;  /* 0x0080000021217824 */ /* 0x000fe200078e00ff */
[----:B------:R-:W-:Y:S01]  /*6270*/  SHF.L.U32 R52, R52, 0x17, RZ ;  /* 0x0000001734347819 */ /* 0x000fe200000006ff */
[----:B------:R-:W-:Y:S01]  /*6280*/  IMAD.SHL.U32 R37, R37, 0x800000, RZ ;  /* 0x0080000025257824 */ /* 0x000fe200078e00ff */
[----:B------:R-:W-:Y:S01]  /*6290*/  BSSY B1, `(.L_x_120) ;  /* 0x000001e000017945 */ /* 0x000fe20003800000 */
[----:B------:R-:W2:Y:S01]  /*62a0*/  MUFU.EX2 R29, R32 ;  /* 0x00000020001d7308 */ /* 0x000ea20000000800 */
[----:B------:R-:W-:-:S02]  /*62b0*/  IMAD.SHL.U32 R35, R35, 0x800000, RZ ;  /* 0x0080000023237824 */ /* 0x000fc400078e00ff */
[----:B---3--:R-:W-:Y:S01]  /*62c0*/  FFMA R42, R47, R0, 1 ;  /* 0x3f8000002f2a7423 */ /* 0x008fe20000000000 */
[----:B------:R-:W-:Y:S02]  /*62d0*/  IMAD.SHL.U32 R45, R45, 0x800000, RZ ;  /* 0x008000002d2d7824 */ /* 0x000fe400078e00ff */
[----:B------:R-:W-:Y:S01]  /*62e0*/  FFMA R36, R33, R36, 1 ;  /* 0x3f80000021247423 */ /* 0x000fe20000000024 */
[----:B------:R-:W-:Y:S02]  /*62f0*/  IMAD.SHL.U32 R48, R48, 0x800000, RZ ;  /* 0x0080000030307824 */ /* 0x000fe400078e00ff */
[----:B------:R-:W-:Y:S01]  /*6300*/  FFMA R37, R37, R38, 1 ;  /* 0x3f80000025257423 */ /* 0x000fe20000000026 */
[----:B------:R-:W-:Y:S01]  /*6310*/  IMAD.SHL.U32 R55, R55, 0x800000, RZ ;  /* 0x0080000037377824 */ /* 0x000fe200078e00ff */
[----:B------:R-:W3:Y:S01]  /*6320*/  MUFU.EX2 R28, R28 ;  /* 0x0000001c001c7308 */ /* 0x000ee20000000800 */
[----:B-1----:R-:W-:Y:S01]  /*6330*/  FFMA R66, R51, R30, 1 ;  /* 0x3f80000033427423 */ /* 0x002fe2000000001e */
[----:B------:R-:W-:Y:S01]  /*6340*/  FFMA R44, R35, R44, 1 ;  /* 0x3f800000232c7423 */ /* 0x000fe2000000002c */
[----:B------:R-:W-:Y:S01]  /*6350*/  FFMA R43, R43, R46, 1 ;  /* 0x3f8000002b2b7423 */ /* 0x000fe2000000002e */
[----:B------:R-:W-:-:S04]  /*6360*/  FFMA R47, R48, R49, 1 ;  /* 0x3f800000302f7423 */ /* 0x000fc80000000031 */
[----:B------:R-:W1:Y:S01]  /*6370*/  MUFU.EX2 R27, R27 ;  /* 0x0000001b001b7308 */ /* 0x000e620000000800 */
[----:B--2---:R-:W-:-:S07]  /*6380*/  FFMA R51, R54, R29, 1 ;  /* 0x3f80000036337423 */ /* 0x004fce000000001d */
[----:B------:R-:W2:Y:S01]  /*6390*/  MUFU.EX2 R34, R31 ;  /* 0x0000001f00227308 */ /* 0x000ea20000000800 */
[----:B---3--:R-:W-:Y:S01]  /*63a0*/  FFMA R45, R45, R28, 1 ;  /* 0x3f8000002d2d7423 */ /* 0x008fe2000000001c */
[----:B-1----:R-:W-:Y:S01]  /*63b0*/  FFMA R52, R52, R27, 1 ;  /* 0x3f80000034347423 */ /* 0x002fe2000000001b */
[----:B--2---:R-:W-:Y:S01]  /*63c0*/  FFMA R54, R55, R34, 1 ;  /* 0x3f80000037367423 */ /* 0x004fe20000000022 */
[----:B------:R-:W-:Y:S06]  /*63d0*/  @P0 BRA `(.L_x_121) ;  /* 0x0000000000140947 */ /* 0x000fec0003800000 */
[----:B------:R-:W-:Y:S02]  /*63e0*/  MOV R3, R63 ;  /* 0x0000003f00037202 */ /* 0x000fe40000000f00 */
[----:B------:R-:W-:-:S07]  /*63f0*/  MOV R48, 0x6410 ;  /* 0x0000641000307802 */ /* 0x000fce0000000f00 */
[----:B------:R-:W-:Y:S05]  /*6400*/  CALL.REL.NOINC `($__internal_0_$__cuda_sm20_rcp_rn_f32_slowpath) ;  /* 0x0000004c00507944 */ /* 0x000fea0003c00000 */
[----:B------:R-:W-:Y:S01]  /*6410*/  IMAD.MOV.U32 R28, RZ, RZ, R0 ;  /* 0x000000ffff1c7224 */ /* 0x000fe200078e0000 */
[----:B------:R-:W-:Y:S06]  /*6420*/  BRA `(.L_x_122) ;  /* 0x0000000000107947 */ /* 0x000fec0003800000 */
.L_x_121:
[----:B------:R-:W1:Y:S02]  /*6430*/  MUFU.RCP R28, R63 ;  /* 0x0000003f001c7308 */ /* 0x000e640000001000 */
[----:B-1----:R-:W-:-:S04]  /*6440*/  FFMA R0, R63, R28, -1 ;  /* 0xbf8000003f007423 */ /* 0x002fc8000000001c */
[----:B------:R-:W-:-:S04]  /*6450*/  FADD.FTZ R3, -R0, -RZ ;  /* 0x800000ff00037221 */ /* 0x000fc80000010100 */
[----:B------:R-:W-:-:S07]  /*6460*/  FFMA R28, R28, R3, R28 ;  /* 0x000000031c1c7223 */ /* 0x000fce000000001c */
.L_x_122:
[----:B------:R-:W-:Y:S05]  /*6470*/  BSYNC B1 ;  /* 0x0000000000017941 */ /* 0x000fea0003800000 */
.L_x_120:
        /* <DEDUP_REMOVED lines=10> */
.L_x_124:
[----:B------:R-:W1:Y:S02]  /*6520*/  MUFU.RCP R32, R41 ;  /* 0x0000002900207308 */ /* 0x000e640000001000 */
[----:B-1----:R-:W-:-:S04]  /*6530*/  FFMA R0, R41, R32, -1 ;  /* 0xbf80000029007423 */ /* 0x002fc80000000020 */
[----:B------:R-:W-:-:S04]  /*6540*/  FADD.FTZ R3, -R0, -RZ ;  /* 0x800000ff00037221 */ /* 0x000fc80000010100 */
[----:B------:R-:W-:-:S07]  /*6550*/  FFMA R32, R32, R3, R32 ;  /* 0x0000000320207223 */ /* 0x000fce0000000020 */
.L_x_125:
[----:B------:R-:W-:Y:S05]  /*6560*/  BSYNC B1 ;  /* 0x0000000000017941 */ /* 0x000fea0003800000 */
.L_x_123:
        /* <DEDUP_REMOVED lines=10> */
.L_x_127:
[----:B------:R-:W1:Y:S02]  /*6610*/  MUFU.RCP R27, R50 ;  /* 0x00000032001b7308 */ /* 0x000e640000001000 */
[----:B-1----:R-:W-:-:S04]  /*6620*/  FFMA R0, R50, R27, -1 ;  /* 0xbf80000032007423 */ /* 0x002fc8000000001b */
[----:B------:R-:W-:-:S04]  /*6630*/  FADD.FTZ R0, -R0, -RZ ;  /* 0x800000ff00007221 */ /* 0x000fc80000010100 */
[----:B------:R-:W-:-:S07]  /*6640*/  FFMA R27, R27, R0, R27 ;  /* 0x000000001b1b7223 */ /* 0x000fce000000001b */
.L_x_128:
[----:B------:R-:W-:Y:S05]  /*6650*/  BSYNC B1 ;  /* 0x0000000000017941 */ /* 0x000fea0003800000 */
.L_x_126:
        /* <DEDUP_REMOVED lines=10> */
.L_x_130:
[----:B------:R-:W1:Y:S02]  /*6700*/  MUFU.RCP R29, R36 ;  /* 0x00000024001d7308 */ /* 0x000e640000001000 */
[----:B-1----:R-:W-:-:S04]  /*6710*/  FFMA R0, R36, R29, -1 ;  /* 0xbf80000024007423 */ /* 0x002fc8000000001d */
[----:B------:R-:W-:-:S04]  /*6720*/  FADD.FTZ R0, -R0, -RZ ;  /* 0x800000ff00007221 */ /* 0x000fc80000010100 */
[----:B------:R-:W-:-:S07]  /*6730*/  FFMA R29, R29, R0, R29 ;  /* 0x000000001d1d7223 */ /* 0x000fce000000001d */
.L_x_131:
[----:B------:R-:W-:Y:S05]  /*6740*/  BSYNC B1 ;  /* 0x0000000000017941 */ /* 0x000fea0003800000 */
.L_x_129:
        /* <DEDUP_REMOVED lines=10> */
.L_x_133:
[----:B------:R-:W1:Y:S02]  /*67f0*/  MUFU.RCP R34, R37 ;  /* 0x0000002500227308 */ /* 0x000e640000001000 */
[----:B-1----:R-:W-:-:S04]  /*6800*/  FFMA R0, R37, R34, -1 ;  /* 0xbf80000025007423 */ /* 0x002fc80000000022 */
[----:B------:R-:W-:-:S04]  /*6810*/  FADD.FTZ R3, -R0, -RZ ;  /* 0x800000ff00037221 */ /* 0x000fc80000010100 */
[----:B------:R-:W-:-:S07]  /*6820*/  FFMA R34, R34, R3, R34 ;  /* 0x0000000322227223 */ /* 0x000fce0000000022 */
.L_x_134:
[----:B------:R-:W-:Y:S05]  /*6830*/  BSYNC B1 ;  /* 0x0000000000017941 */ /* 0x000fea0003800000 */
.L_x_132:
        /* <DEDUP_REMOVED lines=10> */
.L_x_136:
[----:B------:R-:W1:Y:S02]  /*68e0*/  MUFU.RCP R33, R40 ;  /* 0x0000002800217308 */ /* 0x000e640000001000 */
[----:B-1----:R-:W-:-:S04]  /*68f0*/  FFMA R0, R40, R33, -1 ;  /* 0xbf80000028007423 */ /* 0x002fc80000000021 */
[----:B------:R-:W-:-:S04]  /*6900*/  FADD.FTZ R0, -R0, -RZ ;  /* 0x800000ff00007221 */ /* 0x000fc80000010100 */
[----:B------:R-:W-:-:S07]  /*6910*/  FFMA R33, R33, R0, R33 ;  /* 0x0000000021217223 */ /* 0x000fce0000000021 */
.L_x_137:
[----:B------:R-:W-:Y:S05]  /*6920*/  BSYNC B1 ;  /* 0x0000000000017941 */ /* 0x000fea0003800000 */
.L_x_135:
        /* <DEDUP_REMOVED lines=10> */
.L_x_139:
[----:B------:R-:W1:Y:S02]  /*69d0*/  MUFU.RCP R36, R39 ;  /* 0x0000002700247308 */ /* 0x000e640000001000 */
[----:B-1----:R-:W-:-:S04]  /*69e0*/  FFMA R0, R39, R36, -1 ;  /* 0xbf80000027007423 */ /* 0x002fc80000000024 */
[----:B------:R-:W-:-:S04]  /*69f0*/  FADD.FTZ R3, -R0, -RZ ;  /* 0x800000ff00037221 */ /* 0x000fc80000010100 */
[----:B------:R-:W-:-:S07]  /*6a00*/  FFMA R36, R36, R3, R36 ;  /* 0x0000000324247223 */ /* 0x000fce0000000024 */
.L_x_140:
[----:B------:R-:W-:Y:S05]  /*6a10*/  BSYNC B1 ;  /* 0x0000000000017941 */ /* 0x000fea0003800000 */
.L_x_138:
        /* <DEDUP_REMOVED lines=10> */
.L_x_142:
[----:B------:R-:W1:Y:S02]  /*6ac0*/  MUFU.RCP R35, R44 ;  /* 0x0000002c00237308 */ /* 0x000e640000001000 */
[----:B-1----:R-:W-:-:S04]  /*6ad0*/  FFMA R0, R44, R35, -1 ;  /* 0xbf8000002c007423 */ /* 0x002fc80000000023 */
[----:B------:R-:W-:-:S04]  /*6ae0*/  FADD.FTZ R0, -R0, -RZ ;  /* 0x800000ff00007221 */ /* 0x000fc80000010100 */
[----:B------:R-:W-:-:S07]  /*6af0*/  FFMA R35, R35, R0, R35 ;  /* 0x0000000023237223 */ /* 0x000fce0000000023 */
.L_x_143:
[----:B------:R-:W-:Y:S05]  /*6b00*/  BSYNC B1 ;  /* 0x0000000000017941 */ /* 0x000fea0003800000 */
.L_x_141:
        /* <DEDUP_REMOVED lines=10> */
.L_x_145:
[----:B------:R-:W1:Y:S02]  /*6bb0*/  MUFU.RCP R38, R43 ;  /* 0x0000002b00267308 */ /* 0x000e640000001000 */
[----:B-1----:R-:W-:-:S04]  /*6bc0*/  FFMA R0, R43, R38, -1 ;  /* 0xbf8000002b007423 */ /* 0x002fc80000000026 */
[----:B------:R-:W-:-:S04]  /*6bd0*/  FADD.FTZ R3, -R0, -RZ ;  /* 0x800000ff00037221 */ /* 0x000fc80000010100 */
[----:B------:R-:W-:-:S07]  /*6be0*/  FFMA R38, R38, R3, R38 ;  /* 0x0000000326267223 */ /* 0x000fce0000000026 */
.L_x_146:
[----:B------:R-:W-:Y:S05]  /*6bf0*/  BSYNC B1 ;  /* 0x0000000000017941 */ /* 0x000fea0003800000 */
.L_x_144:
        /* <DEDUP_REMOVED lines=10> */
.L_x_148:
[----:B------:R-:W1:Y:S02]  /*6ca0*/  MUFU.RCP R40, R45 ;  /* 0x0000002d00287308 */ /* 0x000e640000001000 */
[----:B-1----:R-:W-:-:S04]  /*6cb0*/  FFMA R0, R45, R40, -1 ;  /* 0xbf8000002d007423 */ /* 0x002fc80000000028 */
[----:B------:R-:W-:-:S04]  /*6cc0*/  FADD.FTZ R3, -R0, -RZ ;  /* 0x800000ff00037221 */ /* 0x000fc80000010100 */
[----:B------:R-:W-:-:S07]  /*6cd0*/  FFMA R40, R40, R3, R40 ;  /* 0x0000000328287223 */ /* 0x000fce0000000028 */
.L_x_149:
[----:B------:R-:W-:Y:S05]  /*6ce0*/  BSYNC B1 ;  /* 0x0000000000017941 */ /* 0x000fea0003800000 */
.L_x_147:
        /* <DEDUP_REMOVED lines=10> */
.L_x_151:
[----:B------:R-:W1:Y:S02]  /*6d90*/  MUFU.RCP R37, R42 ;  /* 0x0000002a00257308 */ /* 0x000e640000001000 */
[----:B-1----:R-:W-:-:S04]  /*6da0*/  FFMA R0, R42, R37, -1 ;  /* 0xbf8000002a007423 */ /* 0x002fc80000000025 */
[----:B------:R-:W-:-:S04]  /*6db0*/  FADD.FTZ R0, -R0, -RZ ;  /* 0x800000ff00007221 */ /* 0x000fc80000010100 */
[----:B------:R-:W-:-:S07]  /*6dc0*/  FFMA R37, R37, R0, R37 ;  /* 0x0000000025257223 */ /* 0x000fce0000000025 */
.L_x_152:
[----:B------:R-:W-:Y:S05]  /*6dd0*/  BSYNC B1 ;  /* 0x0000000000017941 */ /* 0x000fea0003800000 */
.L_x_150:
[----:B------:R-:W-:Y:S01]  /*6de0*/  IADD3 R0, R47, 0x1800000, RZ ;  /* 0x018000002f007810 */ /* 0x000fe20007ffe0ff */
[----:B------:R-:W-:Y:S03]  /*6df0*/  BSSY B1, `(.L_x_153) ;  /* 0x000000d000017945 */ /* 0x000fe60003800000 */
[----:B------:R-:W-:-:S04]  /*6e00*/  LOP3.LUT R0, R0, 0x7f800000, RZ, 0xc0, !PT ;  /* 0x7f80000000007812 */ /* 0x000fc800078ec0ff */
[----:B------:R-:W-:-:S13]  /*6e10*/  ISETP.GT.U32.AND P0, PT, R0, 0x1ffffff, PT ;  /* 0x01ffffff0000780c */ /* 0x000fda0003f04070 */
[----:B------:R-:W-:Y:S05]  /*6e20*/  @P0 BRA `(.L_x_154) ;  /* 0x0000000000140947 */ /* 0x000fea0003800000 */
[----:B------:R-:W-:Y:S01]  /*6e30*/  IMAD.MOV.U32 R3, RZ, RZ, R47 ;  /* 0x000000ffff037224 */ /* 0x000fe200078e002f */
[----:B------:R-:W-:-:S07]  /*6e40*/  MOV R48, 0x6e60 ;  /* 0x00006e6000307802 */ /* 0x000fce0000000f00 */
[----:B------:R-:W-:Y:S05]  /*6e50*/  CALL.REL.NOINC `($__internal_0_$__cuda_sm20_rcp_rn_f32_slowpath) ;  /* 0x0000004000bc7944 */ /* 0x000fea0003c00000 */
[----:B------:R-:W-:Y:S01]  /*6e60*/  MOV R42, R0 ;  /* 0x00000000002a7202 */ /* 0x000fe20000000f00 */
[----:B------:R-:W-:Y:S06]  /*6e70*/  BRA `(.L_x_155) ;  /* 0x0000000000107947 */ /* 0x000fec0003800000 */
.L_x_154:
[----:B------:R-:W1:Y:S02]  /*6e80*/  MUFU.RCP R42, R47 ;  /* 0x0000002f002a7308 */ /* 0x000e640000001000 */
[----:B-1----:R-:W-:-:S04]  /*6e90*/  FFMA R0, R47, R42, -1 ;  /* 0xbf8000002f007423 */ /* 0x002fc8000000002a */
[----:B------:R-:W-:-:S04]  /*6ea0*/  FADD.FTZ R3, -R0, -RZ ;  /* 0x800000ff00037221 */ /* 0x000fc80000010100 */
[----:B------:R-:W-:-:S07]  /*6eb0*/  FFMA R42, R42, R3, R42 ;  /* 0x000000032a2a7223 */ /* 0x000fce000000002a */
.L_x_155:
[----:B------:R-:W-:Y:S05]  /*6ec0*/  BSYNC B1 ;  /* 0x0000000000017941 */ /* 0x000fea0003800000 */
.L_x_153:
        /* <DEDUP_REMOVED lines=10> */
.L_x_157:
[----:B------:R-:W1:Y:S02]  /*6f70*/  MUFU.RCP R39, R66 ;  /* 0x0000004200277308 */ /* 0x000e640000001000 */
[----:B-1----:R-:W-:-:S04]  /*6f80*/  FFMA R0, R66, R39, -1 ;  /* 0xbf80000042007423 */ /* 0x002fc80000000027 */
[----:B------:R-:W-:-:S04]  /*6f90*/  FADD.FTZ R0, -R0, -RZ ;  /* 0x800000ff00007221 */ /* 0x000fc80000010100 */
[----:B------:R-:W-:-:S07]  /*6fa0*/  FFMA R39, R39, R0, R39 ;  /* 0x0000000027277223 */ /* 0x000fce0000000027 */
.L_x_158:
[----:B------:R-:W-:Y:S05]  /*6fb0*/  BSYNC B1 ;  /* 0x0000000000017941 */ /* 0x000fea0003800000 */
.L_x_156:
        /* <DEDUP_REMOVED lines=10> */
.L_x_160:
[----:B------:R-:W1:Y:S02]  /*7060*/  MUFU.RCP R41, R52 ;  /* 0x0000003400297308 */ /* 0x000e640000001000 */
[----:B-1----:R-:W-:-:S04]  /*7070*/  FFMA R0, R52, R41, -1 ;  /* 0xbf80000034007423 */ /* 0x002fc80000000029 */
[----:B------:R-:W-:-:S04]  /*7080*/  FADD.FTZ R0, -R0, -RZ ;  /* 0x800000ff00007221 */ /* 0x000fc80000010100 */
[----:B------:R-:W-:-:S07]  /*7090*/  FFMA R41, R41, R0, R41 ;  /* 0x0000000029297223 */ /* 0x000fce0000000029 */
.L_x_161:
[----:B------:R-:W-:Y:S05]  /*70a0*/  BSYNC B1 ;  /* 0x0000000000017941 */ /* 0x000fea0003800000 */
.L_x_159:
        /* <DEDUP_REMOVED lines=10> */
.L_x_163:
[----:B------:R-:W1:Y:S02]  /*7150*/  MUFU.RCP R44, R51 ;  /* 0x00000033002c7308 */ /* 0x000e640000001000 */
[----:B-1----:R-:W-:-:S04]  /*7160*/  FFMA R0, R51, R44, -1 ;  /* 0xbf80000033007423 */ /* 0x002fc8000000002c */
[----:B------:R-:W-:-:S04]  /*7170*/  FADD.FTZ R3, -R0, -RZ ;  /* 0x800000ff00037221 */ /* 0x000fc80000010100 */
[----:B------:R-:W-:-:S07]  /*7180*/  FFMA R44, R44, R3, R44 ;  /* 0x000000032c2c7223 */ /* 0x000fce000000002c */
.L_x_164:
[----:B------:R-:W-:Y:S05]  /*7190*/  BSYNC B1 ;  /* 0x0000000000017941 */ /* 0x000fea0003800000 */
.L_x_162:
        /* <DEDUP_REMOVED lines=10> */
.L_x_166:
[----:B------:R-:W1:Y:S02]  /*7240*/  MUFU.RCP R3, R54 ;  /* 0x0000003600037308 */ /* 0x000e640000001000 */
[----:B-1----:R-:W-:-:S04]  /*7250*/  FFMA R0, R54, R3, -1 ;  /* 0xbf80000036007423 */ /* 0x002fc80000000003 */
[----:B------:R-:W-:-:S04]  /*7260*/  FADD.FTZ R0, -R0, -RZ ;  /* 0x800000ff00007221 */ /* 0x000fc80000010100 */
[----:B------:R-:W-:-:S07]  /*7270*/  FFMA R3, R3, R0, R3 ;  /* 0x0000000003037223 */ /* 0x000fce0000000003 */
.L_x_167:
[----:B------:R-:W-:Y:S05]  /*7280*/  BSYNC B1 ;  /* 0x0000000000017941 */ /* 0x000fea0003800000 */
.L_x_165:
        /* <DEDUP_REMOVED lines=16> */
[----:B------:R-:W-:-:S02]  /*7390*/  F2FP.SATFINITE.E4M3.F32.PACK_AB_MERGE_C R28, R9, R28, RZ ;  /* 0x0000001c091c723e */ /* 0x000fc400048070ff */
[----:B------:R-:W-:Y:S02]  /*73a0*/  F2FP.SATFINITE.E4M3.F32.PACK_AB_MERGE_C R10, R10, R27, RZ ;  /* 0x0000001b0a0a723e */ /* 0x000fe400048070ff */
[----:B------:R-:W-:Y:S02]  /*73b0*/  F2FP.SATFINITE.E4M3.F32.PACK_AB_MERGE_C R34, R33, R34, RZ ;  /* 0x000000222122723e */ /* 0x000fe400048070ff */
[----:B------:R-:W-:Y:S02]  /*73c0*/  F2FP.SATFINITE.E4M3.F32.PACK_AB_MERGE_C R36, R35, R36, RZ ;  /* 0x000000242324723e */ /* 0x000fe400048070ff */
[----:B------:R-:W-:Y:S02]  /*73d0*/  F2FP.SATFINITE.E4M3.F32.PACK_AB_MERGE_C R15, R15, R38, RZ ;  /* 0x000000260f0f723e */ /* 0x000fe400048070ff */
[----:B------:R-:W-:Y:S02]  /*73e0*/  F2FP.SATFINITE.E4M3.F32.PACK_AB_MERGE_C R37, R42, R37, RZ ;  /* 0x000000252a25723e */ /* 0x000fe400048070ff */
[----:B------:R-:W-:-:S02]  /*73f0*/  F2FP.SATFINITE.E4M3.F32.PACK_AB_MERGE_C R39, R4, R39, RZ ;  /* 0x000000270427723e */ /* 0x000fc400048070ff */
[----:B------:R-:W-:Y:S01]  /*7400*/  F2FP.SATFINITE.E4M3.F32.PACK_AB_MERGE_C R3, R3, R44, RZ ;  /* 0x0000002c0303723e */ /* 0x000fe200048070ff */
[----:B------:R-:W-:Y:S06]  /*7410*/  @P5 BRA `(.L_x_168) ;  /* 0x0000000000045947 */ /* 0x000fec0003800000 */
[----:B------:R-:W-:-:S04]  /*7420*/  DEPBAR.LE SB0, 0x1 ;  /* 0x000080400000791a */ /* 0x000fc80000000000 */
.L_x_168:
[----:B------:R-:W-:Y:S05]  /*7430*/  WARPSYNC.ALL ;  /* 0x0000000000007948 */ /* 0x000fea0003800000 */
[----:B------:R-:W-:Y:S01]  /*7440*/  BAR.SYNC.DEFER_BLOCKING 0x1, 0x100 ;  /* 0x0044000000007b1d */ /* 0x000fe20000010000 */
[----:B------:R-:W-:-:S05]  /*7450*/  IADD3 R16, P0, R16, UR36, RZ ;  /* 0x0000002410107c10 */ /* 0x000fca000ff1e0ff */
        /* <DEDUP_REMOVED lines=19> */
[----:B------:R-:W-:Y:S02]  /*7590*/  UIADD3 UR4, UR49, 0x3200, URZ ;  /* 0x0000320031047890 */ /* 0x000fe4000fffe03f */
[----:B------:R-:W-:Y:S01]  /*75a0*/  UIADD3.X UR9, URZ, UR41, URZ, UP0, !UPT ;  /* 0x000000293f097290 */ /* 0x000fe200087fe43f */
[----:B------:R-:W-:Y:S01]  /*75b0*/  UMOV UR6, UR46 ;  /* 0x0000002e00067c82 */ /* 0x000fe20008000000 */
[----:B------:R-:W-:-:S07]  /*75c0*/  UMOV UR7, UR47 ;  /* 0x0000002f00077c82 */ /* 0x000fce0008000000 */
[----:B------:R1:W-:Y:S02]  /*75d0*/  UTMASTG.3D [UR4], [UR8] ;  /* 0x00000004080073b5 */ /* 0x0003e40008010000 */
[----:B-1----:R0:W-:Y:S02]  /*75e0*/  UTMACMDFLUSH ;  /* 0x00000000000079b7 */ /* 0x0021e40000000000 */
.L_x_170:
[----:B------:R-:W-:Y:S05]  /*75f0*/  BSYNC B0 ;  /* 0x0000000000007941 */ /* 0x000fea0003800000 */
.L_x_169:
[----:B------:R-:W-:Y:S01]  /*7600*/  ULDC.64 UR4, c[0x0][0x8f8] ;  /* 0x00023e0000047ab9 */ /* 0x000fe20000000a00 */
[----:B------:R-:W-:Y:S01]  /*7610*/  IADD3.X R17, R17, UR42, RZ, P0, !PT ;  /* 0x0000002a11117c10 */ /* 0x000fe200087fe4ff */
[----:B------:R-:W-:Y:S01]  /*7620*/  UMOV UR47, 0xffffffff ;  /* 0xffffffff002f7882 */ /* 0x000fe20000000000 */
[----:B------:R-:W-:Y:S01]  /*7630*/  ISETP.GE.U32.AND P0, PT, R16, UR4, PT ;  /* 0x0000000410007c0c */ /* 0x000fe2000bf06070 */
[----:B------:R-:W-:Y:S01]  /*7640*/  IMAD.MOV.U32 R3, RZ, RZ, -0x1 ;  /* 0xffffffffff037424 */ /* 0x000fe200078e00ff */
[----:B------:R-:W-:Y:S02]  /*7650*/  PRMT R0, RZ, 0x7610, R0 ;  /* 0x00007610ff007816 */ /* 0x000fe40000000000 */
[----:B------:R-:W-:Y:S02]  /*7660*/  ISETP.GE.U32.AND.EX P0, PT, R17, UR5, PT, P0 ;  /* 0x0000000511007c0c */ /* 0x000fe4000bf06100 */
[----:B------:R-:W-:-:S11]  /*7670*/  MOV R8, 0xffffffff ;  /* 0xffffffff00087802 */ /* 0x000fd60000000f00 */
[----:B------:R-:W-:Y:S05]  /*7680*/  @P0 BRA `(.L_x_171) ;  /* 0x0000000400680947 */ /* 0x000fea0003800000 */
[----:B------:R-:W1:Y:S01]  /*7690*/  S2R R12, SR_CTAID.X ;  /* 0x00000000000c7919 */ /* 0x000e620000002500 */
[----:B------:R-:W2:Y:S01]  /*76a0*/  LDC.64 R10, c[0x0][0x8d0] ;  /* 0x00023400ff0a7b82 */ /* 0x000ea20000000a00 */
[----:B------:R-:W-:Y:S01]  /*76b0*/  ULDC UR4, c[0x0][0x150] ;  /* 0x0000540000047ab9 */ /* 0x000fe20000000800 */
[----:B------:R-:W-:Y:S01]  /*76c0*/  IMAD.MOV.U32 R8, RZ, RZ, R16 ;  /* 0x000000ffff087224 */ /* 0x000fe200078e0010 */
[----:B------:R-:W3:Y:S01]  /*76d0*/  S2R R26, SR_CTAID.Y ;  /* 0x00000000001a7919 */ /* 0x000ee20000002600 */
[----:B------:R-:W-:-:S04]  /*76e0*/  MOV R9, R17 ;  /* 0x0000001100097202 */ /* 0x000fc80000000f00 */
[----:B------:R-:W4:Y:S08]  /*76f0*/  LDC R25, c[0x0][0x144] ;  /* 0x00005100ff197b82 */ /* 0x000f300000000800 */
[----:B------:R-:W3:Y:S08]  /*7700*/  LDC R0, c[0x0][0x8d8] ;  /* 0x00023600ff007b82 */ /* 0x000ef00000000800 */
[----:B------:R-:W3:Y:S01]  /*7710*/  LDC.64 R20, c[0x0][0x8c8] ;  /* 0x00023200ff147b82 */ /* 0x000ee20000000a00 */
[----:B--2---:R-:W-:-:S04]  /*7720*/  ISETP.NE.U32.AND P0, PT, R10, RZ, PT ;  /* 0x000000ff0a00720c */ /* 0x004fc80003f05070 */
[----:B------:R-:W-:Y:S02]  /*7730*/  ISETP.NE.AND.EX P0, PT, R11, RZ, PT, P0 ;  /* 0x000000ff0b00720c */ /* 0x000fe40003f05300 */
[----:B-1----:R-:W-:-:S05]  /*7740*/  I2FP.F32.U32 R3, R12 ;  /* 0x0000000c00037245 */ /* 0x002fca0000201000 */
[----:B------:R-:W-:-:S04]  /*7750*/  FMUL R3, R3, UR4 ;  /* 0x0000000403037c20 */ /* 0x000fc80008400000 */
[----:B------:R1:W2:Y:S02]  /*7760*/  F2I.U32.TRUNC.NTZ R24, R3 ;  /* 0x0000000300187305 */ /* 0x0002a4000020f000 */
[----:B----4-:R-:W-:Y:S05]  /*7770*/  @!P0 BRA `(.L_x_172) ;  /* 0x0000000000288947 */ /* 0x010fea0003800000 */
[----:B-1----:R-:W1:Y:S02]  /*7780*/  LDC R3, c[0x0][0x8dc] ;  /* 0x00023700ff037b82 */ /* 0x002e640000000800 */
[----:B-1----:R-:W-:-:S05]  /*7790*/  IADD3 R3, P0, R16, R3, RZ ;  /* 0x0000000310037210 */ /* 0x002fca0007f1e0ff */
        /* <DEDUP_REMOVED lines=8> */
.L_x_172:
[----:B------:R-:W4:Y:S01]  /*7820*/  LDC.64 R14, c[0x0][0x8e8] ;  /* 0x00023a00ff0e7b82 */ /* 0x000f220000000a00 */
[-CC-:B---3--:R-:W-:Y:S01]  /*7830*/  SHF.R.U64 R32, R8, R0.reuse, R9.reuse ;  /* 0x0000000008207219 */ /* 0x188fe20000001209 */
[----:B--2---:R-:W-:Y:S01]  /*7840*/  IMAD.MOV R24, RZ, RZ, -R24 ;  /* 0x000000ffff187224 */ /* 0x004fe200078e0a18 */
[----:B------:R-:W-:Y:S01]  /*7850*/  SHF.R.U32.HI R0, RZ, R0, R9 ;  /* 0x00000000ff007219 */ /* 0x000fe20000011609 */
[----:B------:R-:W-:Y:S01]  /*7860*/  ULDC UR4, c[0x0][0x154] ;  /* 0x0000550000047ab9 */ /* 0x000fe20000000800 */
[----:B-1----:R-:W-:Y:S01]  /*7870*/  IADD3 R3, P0, RZ, -R32, RZ ;  /* 0x80000020ff037210 */ /* 0x002fe20007f1e0ff */
[----:B------:R-:W-:Y:S01]  /*7880*/  IMAD R28, R25, R24, R12 ;  /* 0x00000018191c7224 */ /* 0x000fe200078e020c */
[----:B------:R-:W-:Y:S01]  /*7890*/  MOV R7, 0x1 ;  /* 0x0000000100077802 */ /* 0x000fe20000000f00 */
[----:B------:R-:W1:Y:S01]  /*78a0*/  LDC R6, c[0x0][0x8c0] ;  /* 0x00023000ff067b82 */ /* 0x000e620000000800 */
[----:B------:R-:W-:-:S05]  /*78b0*/  IADD3.X R5, RZ, ~R0, RZ, P0, !PT ;  /* 0x80000000ff057210 */ /* 0x000fca00007fe4ff */
[-C--:B------:R-:W-:Y:S02]  /*78c0*/  IMAD R0, R5, R20.reuse, RZ ;  /* 0x0000001405007224 */ /* 0x080fe400078e02ff */
[----:B------:R-:W2:Y:S01]  /*78d0*/  LDC R8, c[0x0][0x8b0] ;  /* 0x00022c00ff087b82 */ /* 0x000ea20000000800 */
[----:B------:R-:W-:-:S04]  /*78e0*/  IMAD.WIDE.U32 R4, R3, R20, R16 ;  /* 0x0000001403047225 */ /* 0x000fc800078e0010 */
[----:B------:R-:W-:Y:S01]  /*78f0*/  IMAD R3, R3, R21, R0 ;  /* 0x0000001503037224 */ /* 0x000fe200078e0200 */
[----:B------:R-:W-:Y:S02]  /*7900*/  I2FP.F32.U32 R0, R26 ;  /* 0x0000001a00007245 */ /* 0x000fe40000201000 */
[----:B------:R-:W3:Y:S01]  /*7910*/  LDC R30, c[0x0][0x900] ;  /* 0x00024000ff1e7b82 */ /* 0x000ee20000000800 */
[----:B----4-:R-:W-:Y:S02]  /*7920*/  ISETP.NE.U32.AND P0, PT, R14, RZ, PT ;  /* 0x000000ff0e00720c */ /* 0x010fe40003f05070 */
[----:B------:R-:W-:Y:S01]  /*7930*/  IADD3 R3, R5, R3, RZ ;  /* 0x0000000305037210 */ /* 0x000fe20007ffe0ff */
[----:B------:R-:W-:Y:S01]  /*7940*/  FMUL R0, R0, UR4 ;  /* 0x0000000400007c20 */ /* 0x000fe20008400000 */
[----:B------:R-:W-:Y:S01]  /*7950*/  ISETP.NE.AND.EX P0, PT, R15, RZ, PT, P0 ;  /* 0x000000ff0f00720c */ /* 0x000fe20003f05300 */
[----:B------:R-:W-:Y:S02]  /*7960*/  IMAD.MOV.U32 R5, RZ, RZ, -0x1 ;  /* 0xffffffffff057424 */ /* 0x000fe400078e00ff */
[----:B------:R-:W4:Y:S01]  /*7970*/  LDC R21, c[0x0][0x148] ;  /* 0x00005200ff157b82 */ /* 0x000f220000000800 */
[-CC-:B-1----:R-:W-:Y:S01]  /*7980*/  SHF.R.U64 R12, R4, R6.reuse, R3.reuse ;  /* 0x00000006040c7219 */ /* 0x182fe20000001203 */
[----:B------:R1:W1:Y:S01]  /*7990*/  F2I.U32.TRUNC.NTZ R20, R0 ;  /* 0x0000000000147305 */ /* 0x000262000020f000 */
[----:B------:R-:W-:-:S05]  /*79a0*/  SHF.R.U32.HI R3, RZ, R6, R3 ;  /* 0x00000006ff037219 */ /* 0x000fca0000011603 */
[----:B------:R-:W1:Y:S01]  /*79b0*/  LDC R24, c[0x0][0x8a8] ;  /* 0x00022a00ff187b82 */ /* 0x000e620000000800 */
[-CC-:B--2---:R-:W-:Y:S02]  /*79c0*/  SHF.R.U64 R10, R12, R8.reuse, R3.reuse ;  /* 0x000000080c0a7219 */ /* 0x184fe40000001203 */
[----:B------:R-:W-:-:S05]  /*79d0*/  SHF.R.U32.HI R3, RZ, R8, R3 ;  /* 0x00000008ff037219 */ /* 0x000fca0000011603 */
[----:B------:R-:W2:Y:S01]  /*79e0*/  LDC R27, c[0x0][0x8f0] ;  /* 0x00023c00ff1b7b82 */ /* 0x000ea20000000800 */
[-C--:B---3--:R-:W-:Y:S02]  /*79f0*/  SHF.L.U32 R4, R5, R30.reuse, RZ ;  /* 0x0000001e05047219 */ /* 0x088fe400000006ff */
[-CC-:B------:R-:W-:Y:S02]  /*7a00*/  SHF.R.U64 R13, R10, R30.reuse, R3.reuse ;  /* 0x0000001e0a0d7219 */ /* 0x180fe40000001203 */
[----:B------:R-:W-:Y:S02]  /*7a10*/  SHF.R.U32.HI R5, RZ, R30, R3 ;  /* 0x0000001eff057219 */ /* 0x000fe40000011603 */
[----:B------:R-:W-:Y:S01]  /*7a20*/  LOP3.LUT R25, RZ, R4, RZ, 0x33, !PT ;  /* 0x00000004ff197212 */ /* 0x000fe200078e33ff */
[----:B------:R-:W3:Y:S01]  /*7a30*/  LDC R29, c[0x0][0x8e0] ;  /* 0x00023800ff1d7b82 */ /* 0x000ee20000000800 */
[----:B------:R-:W-:Y:S01]  /*7a40*/  SHF.L.U32 R30, R7, R30, RZ ;  /* 0x0000001e071e7219 */ /* 0x000fe200000006ff */
[----:B------:R-:W-:-:S06]  /*7a50*/  IMAD.MOV.U32 R4, RZ, RZ, R13 ;  /* 0x000000ffff047224 */ /* 0x000fcc00078e000d */
[----:B------:R-:W1:Y:S01]  /*7a60*/  LDC R31, c[0x0][0x8b8] ;  /* 0x00022e00ff1f7b82 */ /* 0x000e620000000800 */
[----:B------:R-:W-:Y:S05]  /*7a70*/  @!P0 BRA `(.L_x_173) ;  /* 0x0000000000288947 */ /* 0x000fea0003800000 */
[----:B-1----:R-:W1:Y:S02]  /*7a80*/  LDC R0, c[0x0][0x8f4] ;  /* 0x00023d00ff007b82 */ /* 0x002e640000000800 */
[----:B-1----:R-:W-:-:S04]  /*7a90*/  IADD3 R3, P0, R13, R0, RZ ;  /* 0x000000000d037210 */ /* 0x002fc80007f1e0ff */
[----:B------:R-:W-:-:S05]  /*7aa0*/  IADD3.X R11, RZ, R5, RZ, P0, !PT ;  /* 0x00000005ff0b7210 */ /* 0x000fca00007fe4ff */
[----:B------:R-:W-:-:S04]  /*7ab0*/  IMAD.WIDE.U32 R4, R11, R14, RZ ;  /* 0x0000000e0b047225 */ /* 0x000fc800078e00ff */
[----:B------:R-:W-:-:S04]  /*7ac0*/  IMAD.WIDE.U32 R6, P0, R3, R15, R4 ;  /* 0x0000000f03067225 */ /* 0x000fc80007800004 */
[----:B------:R-:W-:Y:S01]  /*7ad0*/  IMAD.WIDE.U32 R4, R3, R14, RZ ;  /* 0x0000000e03047225 */ /* 0x000fe200078e00ff */
[----:B------:R-:W-:-:S03]  /*7ae0*/  MOV R8, R7 ;  /* 0x0000000700087202 */ /* 0x000fc60000000f00 */
[----:B------:R-:W-:Y:S01]  /*7af0*/  IMAD.X R9, RZ, RZ, RZ, P0 ;  /* 0x000000ffff097224 */ /* 0x000fe200000e06ff */
[----:B------:R-:W-:-:S05]  /*7b00*/  IADD3 RZ, P0, R5, R6, RZ ;  /* 0x0000000605ff7210 */ /* 0x000fca0007f1e0ff */
[----:B------:R-:W-:-:S08]  /*7b10*/  IMAD.WIDE.U32.X R4, R11, R15, R8, P0 ;  /* 0x0000000f0b047225 */ /* 0x000fd000000e0408 */
.L_x_173:
[----:B------:R-:W-:Y:S01]  /*7b20*/  ISETP.NE.AND P0, PT, R2, 0x1, PT ;  /* 0x000000010200780c */ /* 0x000fe20003f05270 */
[----:B-1----:R-:W-:Y:S01]  /*7b30*/  IMAD.MOV R20, RZ, RZ, -R20 ;  /* 0x000000ffff147224 */ /* 0x002fe200078e0a14 */
[----:B--2---:R-:W-:Y:S02]  /*7b40*/  SHF.R.U64 R0, R4, R27, R5 ;  /* 0x0000001b04007219 */ /* 0x004fe40000001205 */
[----:B------:R-:W-:Y:S02]  /*7b50*/  LOP3.LUT R3, R10, R25, RZ, 0xc0, !PT ;  /* 0x000000190a037212 */ /* 0x000fe400078ec0ff */
[----:B------:R-:W-:Y:S01]  /*7b60*/  IADD3 R5, R24, -0x1, RZ ;  /* 0xffffffff18057810 */ /* 0x000fe20007ffe0ff */
[----:B------:R-:W-:Y:S01]  /*7b70*/  IMAD.MOV R4, RZ, RZ, -R0 ;  /* 0x000000ffff047224 */ /* 0x000fe200078e0a00 */
[----:B------:R-:W-:Y:S01]  /*7b80*/  R2UR UR47, R32 ;  /* 0x00000000202f72ca */ /* 0x000fe200000e0000 */
[----:B------:R-:W-:Y:S01]  /*7b90*/  IMAD R3, R30, R0, R3 ;  /* 0x000000001e037224 */ /* 0x000fe200078e0203 */
[----:B------:R-:W-:Y:S01]  /*7ba0*/  LOP3.LUT R5, R12, R5, RZ, 0xc0, !PT ;  /* 0x000000050c057212 */ /* 0x000fe200078ec0ff */
[----:B---3--:R-:W-:Y:S01]  /*7bb0*/  IMAD R0, R4, R29, R13 ;  /* 0x0000001d04007224 */ /* 0x008fe200078e020d */
[----:B------:R-:W-:Y:S01]  /*7bc0*/  MOV R4, 0x1 ;  /* 0x0000000100047802 */ /* 0x000fe20000000f00 */
[----:B----4-:R-:W-:-:S02]  /*7bd0*/  @P0 IMAD R28, R21, R20, R26 ;  /* 0x00000014151c0224 */ /* 0x010fc400078e021a */
[----:B------:R-:W-:Y:S02]  /*7be0*/  IMAD R0, R0, R24, R5 ;  /* 0x0000001800007224 */ /* 0x000fe400078e0205 */
[----:B------:R-:W-:-:S05]  /*7bf0*/  IMAD R3, R3, R31, R28 ;  /* 0x0000001f03037224 */ /* 0x000fca00078e021c */
[----:B------:R-:W-:Y:S02]  /*7c00*/  SEL R8, R0, R3, !P0 ;  /* 0x0000000300087207 */ /* 0x000fe40004000000 */
[----:B------:R-:W-:Y:S02]  /*7c10*/  SEL R3, R3, R0, !P0 ;  /* 0x0000000003037207 */ /* 0x000fe40004000000 */
[----:B------:R-:W-:-:S07]  /*7c20*/  PRMT R0, R4, 0x7610, R0 ;  /* 0x0000761004007816 */ /* 0x000fce0000000000 */
.L_x_171:
[----:B------:R-:W-:Y:S01]  /*7c30*/  LOP3.LUT P0, RZ, R0, 0xff, RZ, 0xc0, !PT ;  /* 0x000000ff00ff7812 */ /* 0x000fe2000780c0ff */
[----:B------:R-:W-:-:S04]  /*7c40*/  UIMAD.WIDE.U32 UR4, UR51, -0xf0f0f0f, URZ ;  /* 0xf0f0f0f1330478a5 */ /* 0x000fc8000f8e003f */
[----:B------:R-:W-:-:S04]  /*7c50*/  USHF.R.U32.HI UR4, URZ, 0x4, UR5 ;  /* 0x000000043f047899 */ /* 0x000fc80008011605 */
[----:B------:R-:W-:-:S04]  /*7c60*/  UIMAD UR4, UR4, -0x11, UR51 ;  /* 0xffffffef040478a4 */ /* 0x000fc8000f8e0233 */
[----:B------:R-:W-:Y:S08]  /*7c70*/  @P0 BRA `(.L_x_174) ;  /* 0xffffff9c00180947 */ /* 0x000ff0000383ffff */
[----:B------:R-:W-:-:S04]  /*7c80*/  DEPBAR.LE SB0, 0x0 ;  /* 0x000080000000791a */ /* 0x000fc80000000000 */
[----:B------:R-:W-:Y:S05]  /*7c90*/  EXIT ;  /* 0x000000000000794d */ /* 0x000fea0003800000 */
.L_x_13:
[----:B------:R-:W-:Y:S01]  /*7ca0*/  ULDC.64 UR4, c[0x0][0x8f8] ;  /* 0x00023e0000047ab9 */ /* 0x000fe20000000a00 */
[----:B------:R-:W-:Y:S01]  /*7cb0*/  PRMT R12, RZ, 0x7610, R12 ;  /* 0x00007610ff0c7816 */ /* 0x000fe2000000000c */
[----:B------:R-:W-:Y:S01]  /*7cc0*/  IMAD.MOV.U32 R20, RZ, RZ, -0x1 ;  /* 0xffffffffff147424 */ /* 0x000fe200078e00ff */
[----:B------:R-:W-:Y:S01]  /*7cd0*/  ISETP.GE.U32.AND P1, PT, R16, UR4, PT ;  /* 0x0000000410007c0c */ /* 0x000fe2000bf26070 */
[----:B------:R-:W-:Y:S01]  /*7ce0*/  IMAD.MOV.U32 R6, RZ, RZ, -0x1 ;  /* 0xffffffffff067424 */ /* 0x000fe200078e00ff */
[----:B------:R-:W-:Y:S02]  /*7cf0*/  MOV R7, 0xffffffff ;  /* 0xffffffff00077802 */ /* 0x000fe40000000f00 */
[----:B------:R-:W-:-:S13]  /*7d00*/  ISETP.GE.U32.AND.EX P1, PT, R17, UR5, PT, P1 ;  /* 0x0000000511007c0c */ /* 0x000fda000bf26110 */
[----:B------:R-:W-:Y:S05]  /*7d10*/  @P1 BRA `(.L_x_175) ;  /* 0x0000000400281947 */ /* 0x000fea0003800000 */
[----:B------:R-:W2:Y:S01]  /*7d20*/  LDC.64 R20, c[0x0][0x8d0] ;  /* 0x00023400ff147b82 */ /* 0x000ea20000000a00 */
[----:B------:R-:W-:Y:S01]  /*7d30*/  MOV R14, R16 ;  /* 0x00000010000e7202 */ /* 0x000fe20000000f00 */
[----:B------:R-:W-:-:S06]  /*7d40*/  IMAD.MOV.U32 R15, RZ, RZ, R17 ;  /* 0x000000ffff0f7224 */ /* 0x000fcc00078e0011 */
[----:B------:R-:W3:Y:S08]  /*7d50*/  LDC R26, c[0x0][0x8d8] ;  /* 0x00023600ff1a7b82 */ /* 0x000ef00000000800 */
[----:B------:R-:W4:Y:S01]  /*7d60*/  LDC.64 R28, c[0x0][0x8c8] ;  /* 0x00023200ff1c7b82 */ /* 0x000f220000000a00 */
[----:B--2---:R-:W-:-:S04]  /*7d70*/  ISETP.NE.U32.AND P1, PT, R20, RZ, PT ;  /* 0x000000ff1400720c */ /* 0x004fc80003f25070 */
[----:B------:R-:W-:-:S13]  /*7d80*/  ISETP.NE.AND.EX P1, PT, R21, RZ, PT, P1 ;  /* 0x000000ff1500720c */ /* 0x000fda0003f25310 */
[----:B---34-:R-:W-:Y:S05]  /*7d90*/  @!P1 BRA `(.L_x_176) ;  /* 0x0000000000289947 */ /* 0x018fea0003800000 */
[----:B------:R-:W2:Y:S02]  /*7da0*/  LDC R7, c[0x0][0x8dc] ;  /* 0x00023700ff077b82 */ /* 0x000ea40000000800 */
[----:B--2---:R-:W-:-:S04]  /*7db0*/  IADD3 R15, P1, R16, R7, RZ ;  /* 0x00000007100f7210 */ /* 0x004fc80007f3e0ff */
        /* <DEDUP_REMOVED lines=8> */
.L_x_176:
[----:B------:R-:W2:Y:S01]  /*7e40*/  LDC.64 R30, c[0x0][0x8e8] ;  /* 0x00023a00ff1e7b82 */ /* 0x000ea20000000a00 */
[-CC-:B------:R-:W-:Y:S02]  /*7e50*/  SHF.R.U64 R22, R14, R26.reuse, R15.reuse ;  /* 0x0000001a0e167219 */ /* 0x180fe4000000120f */
[----:B------:R-:W-:Y:S02]  /*7e60*/  SHF.R.U32.HI R6, RZ, R26, R15 ;  /* 0x0000001aff067219 */ /* 0x000fe4000001160f */
[----:B------:R-:W-:Y:S02]  /*7e70*/  IADD3 R13, P1, RZ, -R22, RZ ;  /* 0x80000016ff0d7210 */ /* 0x000fe40007f3e0ff */
[----:B------:R-:W-:Y:S01]  /*7e80*/  MOV R32, 0x1 ;  /* 0x0000000100207802 */ /* 0x000fe20000000f00 */
[----:B------:R-:W3:Y:S02]  /*7e90*/  LDC R14, c[0x0][0x8c0] ;  /* 0x00023000ff0e7b82 */ /* 0x000ee40000000800 */
[----:B------:R-:W-:-:S04]  /*7ea0*/  IMAD.X R7, RZ, RZ, ~R6, P1 ;  /* 0x000000ffff077224 */ /* 0x000fc800008e0e06 */
[-C--:B------:R-:W-:Y:S02]  /*7eb0*/  IMAD R12, R7, R28.reuse, RZ ;  /* 0x0000001c070c7224 */ /* 0x080fe400078e02ff */
[----:B------:R-:W4:Y:S01]  /*7ec0*/  LDC R26, c[0x0][0x8b0] ;  /* 0x00022c00ff1a7b82 */ /* 0x000f220000000800 */
[----:B------:R-:W-:-:S04]  /*7ed0*/  IMAD.WIDE.U32 R6, R13, R28, R16 ;  /* 0x0000001c0d067225 */ /* 0x000fc800078e0010 */
[----:B------:R-:W-:Y:S02]  /*7ee0*/  IMAD R13, R13, R29, R12 ;  /* 0x0000001d0d0d7224 */ /* 0x000fe400078e020c */
[----:B------:R-:W-:Y:S01]  /*7ef0*/  IMAD.MOV.U32 R12, RZ, RZ, -0x1 ;  /* 0xffffffffff0c7424 */ /* 0x000fe200078e00ff */
[----:B------:R-:W5:Y:S01]  /*7f00*/  LDC R27, c[0x0][0x900] ;  /* 0x00024000ff1b7b82 */ /* 0x000f620000000800 */
[----:B--2---:R-:W-:Y:S02]  /*7f10*/  ISETP.NE.U32.AND P1, PT, R30, RZ, PT ;  /* 0x000000ff1e00720c */ /* 0x004fe40003f25070 */
[----:B------:R-:W-:Y:S02]  /*7f20*/  IADD3 R7, R7, R13, RZ ;  /* 0x0000000d07077210 */ /* 0x000fe40007ffe0ff */
[----:B------:R-:W-:-:S03]  /*7f30*/  ISETP.NE.AND.EX P1, PT, R31, RZ, PT, P1 ;  /* 0x000000ff1f00720c */ /* 0x000fc60003f25310 */
[----:B------:R-:W2:Y:S01]  /*7f40*/  LDC R25, c[0x0][0x8a8] ;  /* 0x00022a00ff197b82 */ /* 0x000ea20000000800 */
[-CC-:B---3--:R-:W-:Y:S02]  /*7f50*/  SHF.R.U64 R20, R6, R14.reuse, R7.reuse ;  /* 0x0000000e06147219 */ /* 0x188fe40000001207 */
[----:B------:R-:W-:-:S05]  /*7f60*/  SHF.R.U32.HI R7, RZ, R14, R7 ;  /* 0x0000000eff077219 */ /* 0x000fca0000011607 */
[----:B------:R-:W3:Y:S01]  /*7f70*/  LDC R28, c[0x0][0x8f0] ;  /* 0x00023c00ff1c7b82 */ /* 0x000ee20000000800 */
[-CC-:B----4-:R-:W-:Y:S02]  /*7f80*/  SHF.R.U64 R23, R20, R26.reuse, R7.reuse ;  /* 0x0000001a14177219 */ /* 0x190fe40000001207 */
[----:B------:R-:W-:-:S05]  /*7f90*/  SHF.R.U32.HI R6, RZ, R26, R7 ;  /* 0x0000001aff067219 */ /* 0x000fca0000011607 */
[----:B------:R-:W4:Y:S01]  /*7fa0*/  LDC R29, c[0x0][0x8e0] ;  /* 0x00023800ff1d7b82 */ /* 0x000f220000000800 */
[-CC-:B-----5:R-:W-:Y:S02]  /*7fb0*/  SHF.R.U64 R26, R23, R27.reuse, R6.reuse ;  /* 0x0000001b171a7219 */ /* 0x1a0fe40000001206 */
[-C--:B------:R-:W-:Y:S02]  /*7fc0*/  SHF.L.U32 R12, R12, R27.reuse, RZ ;  /* 0x0000001b0c0c7219 */ /* 0x080fe400000006ff */
[----:B------:R-:W-:Y:S01]  /*7fd0*/  SHF.R.U32.HI R7, RZ, R27, R6 ;  /* 0x0000001bff077219 */ /* 0x000fe20000011606 */
[----:B------:R-:W-:Y:S01]  /*7fe0*/  IMAD.MOV.U32 R6, RZ, RZ, R26 ;  /* 0x000000ffff067224 */ /* 0x000fe200078e001a */
[----:B------:R-:W-:Y:S01]  /*7ff0*/  LOP3.LUT R34, RZ, R12, RZ, 0x33, !PT ;  /* 0x0000000cff227212 */ /* 0x000fe200078e33ff */
[----:B------:R-:W1:Y:S01]  /*8000*/  LDC R33, c[0x0][0x8b8] ;  /* 0x00022e00ff217b82 */ /* 0x000e620000000800 */
[----:B------:R-:W-:Y:S05]  /*8010*/  @!P1 BRA `(.L_x_177) ;  /* 0x0000000000289947 */ /* 0x000fea0003800000 */
[----:B------:R-:W5:Y:S02]  /*8020*/  LDC R15, c[0x0][0x8f4] ;  /* 0x00023d00ff0f7b82 */ /* 0x000f640000000800 */
[----:B-----5:R-:W-:-:S04]  /*8030*/  IADD3 R15, P1, R26, R15, RZ ;  /* 0x0000000f1a0f7210 */ /* 0x020fc80007f3e0ff */
        /* <DEDUP_REMOVED lines=8> */
.L_x_177:
[----:B------:R-:W-:Y:S01]  /*80c0*/  ISETP.NE.AND P1, PT, R2, 0x1, PT ;  /* 0x000000010200780c */ /* 0x000fe20003f25270 */
[----:B--2---:R-:W-:Y:S01]  /*80d0*/  VIADD R13, R25, 0xffffffff ;  /* 0xffffffff190d7836 */ /* 0x004fe20000000000 */
[----:B---3--:R-:W-:Y:S01]  /*80e0*/  SHF.R.U64 R6, R6, R28, R7 ;  /* 0x0000001c06067219 */ /* 0x008fe20000001207 */
[----:B------:R-:W-:Y:S01]  /*80f0*/  IMAD.MOV.U32 R12, RZ, RZ, 0x1 ;  /* 0x00000001ff0c7424 */ /* 0x000fe200078e00ff */
[----:B------:R-:W-:Y:S02]  /*8100*/  SHF.L.U32 R32, R32, R27, RZ ;  /* 0x0000001b20207219 */ /* 0x000fe400000006ff */
[----:B------:R-:W-:Y:S02]  /*8110*/  LOP3.LUT R5, R23, R34, RZ, 0xc0, !PT ;  /* 0x0000002217057212 */ /* 0x000fe400078ec0ff */
[----:B------:R-:W-:-:S03]  /*8120*/  IADD3 R7, -R6, RZ, RZ ;  /* 0x000000ff06077210 */ /* 0x000fc60007ffe1ff */
[----:B------:R-:W-:Y:S01]  /*8130*/  IMAD R5, R32, R6, R5 ;  /* 0x0000000620057224 */ /* 0x000fe200078e0205 */
[----:B------:R-:W-:Y:S01]  /*8140*/  MOV R6, R22 ;  /* 0x0000001600067202 */ /* 0x000fe20000000f00 */
[----:B------:R-:W-:Y:S01]  /*8150*/  @P1 IMAD R10, R11, R24, R4 ;  /* 0x000000180b0a1224 */ /* 0x000fe200078e0204 */
[----:B------:R-:W-:Y:S01]  /*8160*/  LOP3.LUT R11, R20, R13, RZ, 0xc0, !PT ;  /* 0x0000000d140b7212 */ /* 0x000fe200078ec0ff */
[----:B----4-:R-:W-:Y:S02]  /*8170*/  IMAD R4, R7, R29, R26 ;  /* 0x0000001d07047224 */ /* 0x010fe400078e021a */
[----:B-1----:R-:W-:Y:S02]  /*8180*/  IMAD R10, R5, R33, R10 ;  /* 0x00000021050a7224 */ /* 0x002fe400078e020a */
[----:B------:R-:W-:-:S05]  /*8190*/  IMAD R5, R4, R25, R11 ;  /* 0x0000001904057224 */ /* 0x000fca00078e020b */
[----:B------:R-:W-:Y:S02]  /*81a0*/  SEL R7, R5, R10, !P1 ;  /* 0x0000000a05077207 */ /* 0x000fe40004800000 */
[----:B------:R-:W-:-:S07]  /*81b0*/  SEL R20, R10, R5, !P1 ;  /* 0x000000050a147207 */ /* 0x000fce0004800000 */
.L_x_175:
[----:B------:R-:W-:-:S08]  /*81c0*/  NOP ;  /* 0x0000000000007918 */ /* 0x000fd00000000000 */
[----:B------:R-:W2:-:S00]  /*81d0*/  USETMAXREG.DEALLOC.CTAPOOL 0x28 ;  /* 0x00000028000079c8 */ /* 0x000e8000080e0500 */
[----:B--2---:R-:W-:-:S13]  /*81e0*/  ISETP.NE.AND P1, PT, R3, 0x1, PT ;  /* 0x000000010300780c */ /* 0x004fda0003f25270 */
[----:B-1----:R-:W-:Y:S05]  /*81f0*/  @!P1 EXIT ;  /* 0x000000000000994d */ /* 0x002fea0003800000 */
[----:B------:R-:W-:Y:S05]  /*8200*/  @!P4 BRA `(.L_x_178) ;  /* 0x0000000c00c4c947 */ /* 0x000fea0003800000 */
[----:B------:R-:W-:-:S13]  /*8210*/  ISETP.NE.OR P0, PT, R3, 0x2, P0 ;  /* 0x000000020300780c */ /* 0x000fda0000705670 */
[----:B------:R-:W-:Y:S05]  /*8220*/  @P0 EXIT ;  /* 0x000000000000094d */ /* 0x000fea0003800000 */
[----:B------:R-:W-:-:S13]  /*8230*/  LOP3.LUT P1, RZ, R12, 0xff, RZ, 0xc0, !PT ;  /* 0x000000ff0cff7812 */ /* 0x000fda000782c0ff */
[----:B------:R-:W-:Y:S05]  /*8240*/  @!P1 BRA `(.L_x_179) ;  /* 0x0000000000189947 */ /* 0x000fea0003800000 */
[----:B------:R-:W-:Y:S01]  /*8250*/  UMOV UR4, 0x400 ;  /* 0x0000040000047882 */ /* 0x000fe20000000000 */
[----:B------:R-:W-:Y:S01]  /*8260*/  IMAD.MOV.U32 R3, RZ, RZ, RZ ;  /* 0x000000ffff037224 */ /* 0x000fe200078e00ff */
[----:B------:R-:W-:-:S04]  /*8270*/  ULEA UR4, UR43, UR4, 0x18 ;  /* 0x000000042b047291 */ /* 0x000fc8000f8ec03f */
[----:B------:R-:W-:-:S05]  /*8280*/  SHF.L.U32 R3, R3, 0x1f, RZ ;  /* 0x0000001f03037819 */ /* 0x000fca00000006ff */
[----:B------:R-:W1:Y:S02]  /*8290*/  SYNCS.PHASECHK.TRANS64.TRYWAIT P0, [UR4+0x138], R3 ;  /* 0x00013803ff0075a7 */ /* 0x000e640008000144 */
[----:B-1----:R-:W-:Y:S05]  /*82a0*/  @!P0 BRA `(.L_x_180) ;  /* 0x0000002400b88947 */ /* 0x002fea0003800000 */
.L_x_179:
[----:B-1----:R-:W-:Y:S01]  /*82b0*/  PRMT R3, RZ, 0x7610, R3 ;  /* 0x00007610ff037816 */ /* 0x002fe20000000003 */
[----:B------:R-:W-:Y:S06]  /*82c0*/  @P3 BRA `(.L_x_181) ;  /* 0x0000000000243947 */ /* 0x000fec0003800000 */
[----:B------:R-:W-:Y:S02]  /*82d0*/  ULDC.64 UR4, c[0x0][0x588] ;  /* 0x0001620000047ab9 */ /* 0x000fe40000000a00 */
[----:B------:R-:W-:-:S04]  /*82e0*/  ISETP.NE.U32.AND P0, PT, RZ, UR4, PT ;  /* 0x00000004ff007c0c */ /* 0x000fc8000bf05070 */
[----:B------:R-:W-:-:S13]  /*82f0*/  ISETP.NE.AND.EX P0, PT, RZ, UR5, PT, P0 ;  /* 0x00000005ff007c0c */ /* 0x000fda000bf05300 */
[----:B------:R-:W-:Y:S05]  /*8300*/  @!P0 BRA `(.L_x_182) ;  /* 0x00000000000c8947 */ /* 0x000fea0003800000 */
[----:B------:R1:W5:Y:S01]  /*8310*/  LDG.E R8, desc[UR38][R8.64] ;  /* 0x0000002608087981 */ /* 0x000362000c1e1900 */
[----:B------:R-:W-:Y:S01]  /*8320*/  MOV R3, 0x1 ;  /* 0x0000000100037802 */ /* 0x000fe20000000f00 */
[----:B------:R-:W-:Y:S06]  /*8330*/  BRA `(.L_x_181) ;  /* 0x0000000000087947 */ /* 0x000fec0003800000 */
.L_x_182:
[----:B------:R-:W2:Y:S01]  /*8340*/  LDC R8, c[0x0][0x580] ;  /* 0x00016000ff087b82 */ /* 0x000ea20000000800 */
[----:B------:R-:W-:-:S07]  /*8350*/  IMAD.MOV.U32 R3, RZ, RZ, 0x1 ;  /* 0x00000001ff037424 */ /* 0x000fce00078e00ff */
.L_x_181:
[----:B-1----:R-:W-:Y:S01]  /*8360*/  MOV R9, 0x1 ;  /* 0x0000000100097802 */ /* 0x002fe20000000f00 */
[----:B------:R-:W-:Y:S06]  /*8370*/  @!P1 BRA `(.L_x_183) ;  /* 0x0000000c00109947 */ /* 0x000fec0003800000 */
[----:B------:R-:W1:Y:S01]  /*8380*/  LDC R10, c[0x0][0x900] ;  /* 0x00024000ff0a7b82 */ /* 0x000e620000000800 */
[----:B------:R-:W-:Y:S01]  /*8390*/  IMAD.MOV.U32 R5, RZ, RZ, -0x1 ;  /* 0xffffffffff057424 */ /* 0x000fe200078e00ff */
[----:B------:R-:W-:Y:S01]  /*83a0*/  MOV R9, 0x1 ;  /* 0x0000000100097802 */ /* 0x000fe20000000f00 */
[----:B------:R-:W-:Y:S01]  /*83b0*/  ULDC.64 UR6, c[0x0][0x198] ;  /* 0x0000660000067ab9 */ /* 0x000fe20000000a00 */
[----:B------:R-:W-:Y:S01]  /*83c0*/  LOP3.LUT R11, R0, 0x2, RZ, 0xfc, !PT ;  /* 0x00000002000b7812 */ /* 0x000fe200078efcff */
[----:B------:R-:W-:Y:S01]  /*83d0*/  ULDC.64 UR22, c[0x0][0x588] ;  /* 0x0001620000167ab9 */ /* 0x000fe20000000a00 */
[----:B------:R-:W-:Y:S01]  /*83e0*/  ULDC.64 UR24, c[0x0][0x8f8] ;  /* 0x00023e0000187ab9 */ /* 0x000fe20000000a00 */
[----:B------:R-:W-:Y:S01]  /*83f0*/  ULDC.64 UR14, c[0x0][0x590] ;  /* 0x00016400000e7ab9 */ /* 0x000fe20000000a00 */
[----:B------:R-:W3:Y:S01]  /*8400*/  LDC R12, c[0x0][0x8a8] ;  /* 0x00022a00ff0c7b82 */ /* 0x000ee20000000800 */
[-C--:B-1----:R-:W-:Y:S02]  /*8410*/  SHF.L.U32 R5, R5, R10.reuse, RZ ;  /* 0x0000000a05057219 */ /* 0x082fe400000006ff */
[----:B------:R-:W-:Y:S01]  /*8420*/  SHF.L.U32 R10, R9, R10, RZ ;  /* 0x0000000a090a7219 */ /* 0x000fe200000006ff */
[----:B------:R-:W-:Y:S01]  /*8430*/  IMAD.MOV.U32 R9, RZ, RZ, 0x1 ;  /* 0x00000001ff097424 */ /* 0x000fe200078e00ff */
[----:B------:R-:W-:-:S02]  /*8440*/  LOP3.LUT R13, RZ, R5, RZ, 0x33, !PT ;  /* 0x00000005ff0d7212 */ /* 0x000fc400078e33ff */
[----:B---3--:R-:W-:-:S07]  /*8450*/  IADD3 R12, R12, -0x1, RZ ;  /* 0xffffffff0c0c7810 */ /* 0x008fce0007ffe0ff */
.L_x_203:
[----:B------:R-:W-:Y:S02]  /*8460*/  ISETP.NE.U32.AND P0, PT, RZ, UR14, PT ;  /* 0x0000000eff007c0c */ /* 0x000fe4000bf05070 */
[----:B------:R-:W-:Y:S02]  /*8470*/  R2UR UR11, R20 ;  /* 0x00000000140b72ca */ /* 0x000fe400000e0000 */
[----:B------:R-:W-:Y:S02]  /*8480*/  R2UR UR10, R7 ;  /* 0x00000000070a72ca */ /* 0x000fe400000e0000 */
[----:B------:R-:W-:-:S09]  /*8490*/  ISETP.NE.AND.EX P0, PT, RZ, UR15, PT, P0 ;  /* 0x0000000fff007c0c */ /* 0x000fd2000bf05300 */
[----:B------:R-:W-:Y:S02]  /*84a0*/  USHF.L.U32 UR11, UR11, 0x7, URZ ;  /* 0x000000070b0b7899 */ /* 0x000fe4000800063f */
[----:B------:R-:W-:Y:S02]  /*84b0*/  USHF.L.U32 UR10, UR10, 0x6, URZ ;  /* 0x000000060a0a7899 */ /* 0x000fe4000800063f */
[----:B--2---:R-:W-:Y:S10]  /*84c0*/  @!P0 BRA `(.L_x_184) ;  /* 0x00000000002c8947 */ /* 0x004ff40003800000 */
[----:B------:R-:W-:-:S04]  /*84d0*/  ISETP.NE.U32.AND P1, PT, RZ, UR22, PT ;  /* 0x00000016ff007c0c */ /* 0x000fc8000bf25070 */
[----:B------:R-:W-:-:S13]  /*84e0*/  ISETP.NE.AND.EX P1, PT, RZ, UR23, PT, P1 ;  /* 0x00000017ff007c0c */ /* 0x000fda000bf25310 */
[----:B------:R-:W-:Y:S05]  /*84f0*/  @!P1 BRA `(.L_x_185) ;  /* 0x0000000000189947 */ /* 0x000fea0003800000 */
[----:B------:R-:W1:Y:S01]  /*8500*/  LDC.64 R4, c[0x0][0x588] ;  /* 0x00016200ff047b82 */ /* 0x000e620000000a00 */
[----:B------:R-:W-:-:S04]  /*8510*/  IMAD R3, R6, UR14, RZ ;  /* 0x0000000e06037c24 */ /* 0x000fc8000f8e02ff */
[----:B-1----:R-:W-:-:S05]  /*8520*/  IMAD.WIDE R4, R3, 0x4, R4 ;  /* 0x0000000403047825 */ /* 0x002fca00078e0204 */
[----:B--2--5:R1:W5:Y:S01]  /*8530*/  LDG.E R8, desc[UR38][R4.64] ;  /* 0x0000002604087981 */ /* 0x024362000c1e1900 */
[----:B------:R-:W-:Y:S01]  /*8540*/  IMAD.MOV.U32 R3, RZ, RZ, 0x1 ;  /* 0x00000001ff037424 */ /* 0x000fe200078e00ff */
[----:B------:R-:W-:Y:S06]  /*8550*/  BRA `(.L_x_184) ;  /* 0x0000000000087947 */ /* 0x000fec0003800000 */
.L_x_185:
[----:B--2--5:R-:W3:Y:S01]  /*8560*/  LDC R8, c[0x0][0x580] ;  /* 0x00016000ff087b82 */ /* 0x024ee20000000800 */
[----:B------:R-:W-:-:S07]  /*8570*/  MOV R3, 0x1 ;  /* 0x0000000100037802 */ /* 0x000fce0000000f00 */
.L_x_184:
[----:B------:R-:W-:Y:S05]  /*8580*/  @!P0 BRA `(.L_x_186) ;  /* 0x00000000001c8947 */ /* 0x000fea0003800000 */
[----:B------:R-:W-:-:S13]  /*8590*/  LOP3.LUT P2, RZ, R3, 0xff, RZ, 0xc0, !PT ;  /* 0x000000ff03ff7812 */ /* 0x000fda000784c0ff */
[----:B-1----:R-:W1:Y:S02]  /*85a0*/  @!P2 LDC.64 R4, c[0x0][0x588] ;  /* 0x00016200ff04ab82 */ /* 0x002e640000000a00 */
[----:B-1----:R-:W-:-:S04]  /*85b0*/  @!P2 ISETP.NE.U32.AND P0, PT, R4, RZ, PT ;  /* 0x000000ff0400a20c */ /* 0x002fc80003f05070 */
[----:B------:R-:W-:Y:S02]  /*85c0*/  @!P2 ISETP.NE.AND.EX P1, PT, R5, RZ, PT, P0 ;  /* 0x000000ff0500a20c */ /* 0x000fe40003f25300 */
[----:B--23-5:R-:W-:Y:S02]  /*85d0*/  @P2 FSETP.EQ.AND P0, PT, R8, RZ, PT ;  /* 0x000000ff0800220b */ /* 0x02cfe40003f02000 */
[----:B------:R-:W-:Y:S01]  /*85e0*/  @!P2 PLOP3.LUT P0, PT, P1, PT, PT, 0x8, 0x0 ;  /* 0x000000000000a81c */ /* 0x000fe20000f0e170 */
[----:B------:R-:W-:-:S12]  /*85f0*/  BRA `(.L_x_187) ;  /* 0x0000000000047947 */ /* 0x000fd80003800000 */
.L_x_186:
[----:B--23-5:R-:W-:-:S13]  /*8600*/  FSETP.EQ.AND P0, PT, R8, RZ, PT ;  /* 0x000000ff0800720b */ /* 0x02cfda0003f02000 */
.L_x_187:
[----:B------:R-:W-:Y:S02]  /*8610*/  ISETP.NE.AND P2, PT, R11, 0x3, PT ;  /* 0x000000030b00780c */ /* 0x000fe40003f45270 */
[----:B------:R-:W-:-:S04]  /*8620*/  ELECT P1, URZ, PT ;  /* 0x00000000003f782f */ /* 0x000fc80003820000 */
[----:B------:R-:W-:-:S07]  /*8630*/  PLOP3.LUT P0, PT, P1, P0, PT, 0x20, 0x0 ;  /* 0x000000000000781c */ /* 0x000fce0000f00470 */
[----:B------:R-:W-:Y:S06]  /*8640*/  @!P2 BRA `(.L_x_188) ;  /* 0x000000000004a947 */ /* 0x000fec0003800000 */
[----:B------:R-:W-:Y:S01]  /*8650*/  BPT.TRAP 0x1 ;  /* 0x000000040000795c */ /* 0x000fe20000300000 */
.L_x_188:
[----:B------:R-:W2:Y:S01]  /*8660*/  S2UR UR43, SR_CgaCtaId ;  /* 0x00000000002b79c3 */ /* 0x000ea20000008800 */
[----:B------:R-:W-:Y:S01]  /*8670*/  UMOV UR4, 0x400 ;  /* 0x0000040000047882 */ /* 0x000fe20000000000 */
[----:B-1----:R-:W-:Y:S01]  /*8680*/  SHF.L.U32 R4, R9, 0x1f, RZ ;  /* 0x0000001f09047819 */ /* 0x002fe200000006ff */
[----:B--2---:R-:W-:-:S09]  /*8690*/  ULEA UR5, UR43, UR4, 0x18 ;  /* 0x000000042b057291 */ /* 0x004fd2000f8ec03f */
[----:B------:R-:W1:Y:S02]  /*86a0*/  SYNCS.PHASECHK.TRANS64.TRYWAIT P1, [UR5+0x120], R4 ;  /* 0x00012004ff0075a7 */ /* 0x000e640008020145 */
[----:B-1----:R-:W-:Y:S05]  /*86b0*/  @!P1 BRA `(.L_x_189) ;  /* 0x0000002000cc9947 */ /* 0x002fea0003800000 */
.L_x_245:
[----:B------:R-:W-:Y:S04]  /*86c0*/  BSSY B0, `(.L_x_190) ;  /* 0x000000e000007945 */ /* 0x000fe80003800000 */
[----:B------:R-:W-:Y:S05]  /*86d0*/  @!P0 BRA `(.L_x_191) ;  /* 0x0000000000308947 */ /* 0x000fea0003800000 */
[----:B------:R-:W-:Y:S01]  /*86e0*/  R2UR UR12, R6 ;  /* 0x00000000060c72ca */ /* 0x000fe200000e0000 */
[----:B------:R-:W-:Y:S02]  /*86f0*/  UIADD3 UR16, UP0, UR6, 0x3f0, URZ ;  /* 0x000003f006107890 */ /* 0x000fe4000ff1e03f */
[----:B------:R-:W-:Y:S02]  /*8700*/  UIADD3 UR8, UR5, 0x200, URZ ;  /* 0x0000020005087890 */ /* 0x000fe4000fffe03f */
[----:B------:R-:W-:Y:S02]  /*8710*/  UIADD3 UR9, UR5, 0x110, URZ ;  /* 0x0000011005097890 */ /* 0x000fe4000fffe03f */
[----:B------:R-:W-:Y:S01]  /*8720*/  UIADD3.X UR17, URZ, UR7, URZ, UP0, !UPT ;  /* 0x000000073f117290 */ /* 0x000fe200087fe43f */
[----:B------:R-:W-:Y:S01]  /*8730*/  UMOV UR18, 0x0 ;  /* 0x0000000000127882 */ /* 0x000fe20000000000 */
[----:B------:R-:W-:-:S07]  /*8740*/  UMOV UR19, 0x10000000 ;  /* 0x1000000000137882 */ /* 0x000fce0000000000 */
[----:B------:R2:W-:Y:S02]  /*8750*/  UTMALDG.3D [UR8], [UR16], desc[UR18] ;  /* 0x00001208100075b4 */ /* 0x0005e40008011000 */
[----:B--2---:R-:W-:Y:S05]  /*8760*/  @!P2 BRA `(.L_x_192) ;  /* 0x000000000004a947 */ /* 0x004fea0003800000 */
[----:B------:R-:W-:Y:S01]  /*8770*/  BPT.TRAP 0x1 ;  /* 0x000000040000795c */ /* 0x000fe20000300000 */
.L_x_192:
[----:B-1----:R-:W1:Y:S02]  /*8780*/  LDC R5, c[0x0][0x800] ;  /* 0x00020000ff057b82 */ /* 0x002e640000000800 */
[----:B-1----:R2:W-:Y:S02]  /*8790*/  SYNCS.ARRIVE.TRANS64.RED.A0TR RZ, [UR5+0x110], R5 ;  /* 0x00011005ffff79a7 */ /* 0x0025e40008300405 */
.L_x_191:
[----:B------:R-:W-:Y:S05]  /*87a0*/  BSYNC B0 ;  /* 0x0000000000007941 */ /* 0x000fea0003800000 */
.L_x_190:
[----:B------:R-:W-:Y:S05]  /*87b0*/  @!P2 BRA `(.L_x_193) ;  /* 0x000000000004a947 */ /* 0x000fea0003800000 */
[----:B------:R-:W-:Y:S01]  /*87c0*/  BPT.TRAP 0x1 ;  /* 0x000000040000795c */ /* 0x000fe20000300000 */
.L_x_193:
[----:B------:R-:W-:-:S04]  /*87d0*/  UIADD3 UR4, UR5, 0x110, URZ ;  /* 0x0000011005047890 */ /* 0x000fc8000fffe03f */
[----:B------:R-:W-:-:S09]  /*87e0*/  UPRMT UR4, UR43, 0x654, UR4 ;  /* 0x000006542b047896 */ /* 0x000fd20008000004 */
[----:B------:R-:W-:Y:S01]  /*87f0*/  SYNCS.ARRIVE.TRANS64.RED.A1T0 RZ, [UR4], RZ ;  /* 0x000000ffffff79a7 */ /* 0x000fe20008100404 */
[----:B------:R-:W-:Y:S05]  /*8800*/  @!P2 BRA `(.L_x_194) ;  /* 0x000000000004a947 */ /* 0x000fea0003800000 */
[----:B------:R-:W-:Y:S01]  /*8810*/  BPT.TRAP 0x1 ;  /* 0x000000040000795c */ /* 0x000fe20000300000 */
.L_x_194:
[----:B------:R-:W3:Y:S02]  /*8820*/  SYNCS.PHASECHK.TRANS64.TRYWAIT P1, [UR5+0x128], R4 ;  /* 0x00012804ff0075a7 */ /* 0x000ee40008020145 */
[----:B---3--:R-:W-:Y:S05]  /*8830*/  @!P1 BRA `(.L_x_195) ;  /* 0x0000002000849947 */ /* 0x008fea0003800000 */
.L_x_246:
[----:B------:R-:W-:Y:S04]  /*8840*/  BSSY B0, `(.L_x_196) ;  /* 0x0000010000007945 */ /* 0x000fe80003800000 */
[----:B------:R-:W-:Y:S05]  /*8850*/  @!P0 BRA `(.L_x_197) ;  /* 0x0000000000388947 */ /* 0x000fea0003800000 */
[----:B------:R-:W-:Y:S01]  /*8860*/  R2UR UR20, R6 ;  /* 0x00000000061472ca */ /* 0x000fe200000e0000 */
[----:B------:R-:W-:Y:S02]  /*8870*/  UIADD3 UR8, UP0, UR6, 0x3f0, URZ ;  /* 0x000003f006087890 */ /* 0x000fe4000ff1e03f */
[----:B------:R-:W-:Y:S02]  /*8880*/  UIADD3 UR18, UR10, 0x20, URZ ;  /* 0x000000200a127890 */ /* 0x000fe4000fffe03f */
[----:B------:R-:W-:Y:S02]  /*8890*/  UIADD3 UR16, UR5, 0x1200, URZ ;  /* 0x0000120005107890 */ /* 0x000fe4000fffe03f */
[----:B------:R-:W-:Y:S02]  /*88a0*/  UIADD3 UR17, UR5, 0x118, URZ ;  /* 0x0000011805117890 */ /* 0x000fe4000fffe03f */
[----:B------:R-:W-:Y:S01]  /*88b0*/  UIADD3.X UR9, URZ, UR7, URZ, UP0, !UPT ;  /* 0x000000073f097290 */ /* 0x000fe200087fe43f */
[----:B------:R-:W-:Y:S01]  /*88c0*/  UMOV UR12, 0x0 ;  /* 0x00000000000c7882 */ /* 0x000fe20000000000 */
[----:B------:R-:W-:Y:S01]  /*88d0*/  UMOV UR13, 0x10000000 ;  /* 0x10000000000d7882 */ /* 0x000fe20000000000 */
[----:B------:R-:W-:-:S06]  /*88e0*/  UMOV UR19, UR11 ;  /* 0x0000000b00137c82 */ /* 0x000fcc0008000000 */
[----:B------:R3:W-:Y:S02]  /*88f0*/  UTMALDG.3D [UR16], [UR8], desc[UR12] ;  /* 0x00000c10080075b4 */ /* 0x0007e40008011000 */
[----:B---3--:R-:W-:Y:S05]  /*8900*/  @!P2 BRA `(.L_x_198) ;  /* 0x000000000004a947 */ /* 0x008fea0003800000 */
[----:B------:R-:W-:Y:S01]  /*8910*/  BPT.TRAP 0x1 ;  /* 0x000000040000795c */ /* 0x000fe20000300000 */
.L_x_198:
[----:B-1----:R-:W1:Y:S02]  /*8920*/  LDC R4, c[0x0][0x800] ;  /* 0x00020000ff047b82 */ /* 0x002e640000000800 */
[----:B-1----:R3:W-:Y:S02]  /*8930*/  SYNCS.ARRIVE.TRANS64.RED.A0TR RZ, [UR5+0x118], R4 ;  /* 0x00011804ffff79a7 */ /* 0x0027e40008300405 */
.L_x_197:
[----:B------:R-:W-:Y:S05]  /*8940*/  BSYNC B0 ;  /* 0x0000000000007941 */ /* 0x000fea0003800000 */
.L_x_196:
[----:B------:R-:W-:Y:S05]  /*8950*/  @!P2 BRA `(.L_x_199) ;  /* 0x000000000004a947 */ /* 0x000fea0003800000 */
[----:B------:R-:W-:Y:S01]  /*8960*/  BPT.TRAP 0x1 ;  /* 0x000000040000795c */ /* 0x000fe20000300000 */
.L_x_199:
[----:B------:R-:W-:Y:S01]  /*8970*/  IADD3 R16, P0, R16, UR36, RZ ;  /* 0x0000002410107c10 */ /* 0x000fe2000ff1e0ff */
[----:B------:R-:W-:Y:S01]  /*8980*/  UIADD3 UR4, UR5, 0x118, URZ ;  /* 0x0000011805047890 */ /* 0x000fe2000fffe03f */
[----:B------:R-:W-:Y:S01]  /*8990*/  LOP3.LUT R9, R9, 0x1, RZ, 0x3c, !PT ;  /* 0x0000000109097812 */ /* 0x000fe200078e3cff */
[----:B------:R-:W-:Y:S01]  /*89a0*/  IMAD.MOV.U32 R20, RZ, RZ, -0x1 ;  /* 0xffffffffff147424 */ /* 0x000fe200078e00ff */
[----:B------:R-:W-:Y:S01]  /*89b0*/  IADD3.X R17, R17, UR42, RZ, P0, !PT ;  /* 0x0000002a11117c10 */ /* 0x000fe200087fe4ff */
[----:B------:R-:W-:Y:S01]  /*89c0*/  UPRMT UR4, UR43, 0x654, UR4 ;  /* 0x000006542b047896 */ /* 0x000fe20008000004 */
[----:B------:R-:W-:Y:S01]  /*89d0*/  ISETP.GE.U32.AND P0, PT, R16, UR24, PT ;  /* 0x0000001810007c0c */ /* 0x000fe2000bf06070 */
[----:B------:R-:W-:Y:S01]  /*89e0*/  IMAD.MOV.U32 R6, RZ, RZ, -0x1 ;  /* 0xffffffffff067424 */ /* 0x000fe200078e00ff */
[----:B-1-3--:R-:W-:Y:S02]  /*89f0*/  PRMT R4, RZ, 0x7610, R4 ;  /* 0x00007610ff047816 */ /* 0x00afe40000000004 */
[----:B------:R-:W-:-:S02]  /*8a00*/  ISETP.GE.U32.AND.EX P0, PT, R17, UR25, PT, P0 ;  /* 0x0000001911007c0c */ /* 0x000fc4000bf06100 */
[----:B------:R-:W-:Y:S02]  /*8a10*/  MOV R7, 0xffffffff ;  /* 0xffffffff00077802 */ /* 0x000fe40000000f00 */
[----:B------:R-:W-:Y:S09]  /*8a20*/  SYNCS.ARRIVE.TRANS64.RED.A1T0 RZ, [UR4], RZ ;  /* 0x000000ffffff79a7 */ /* 0x000ff20008100404 */
[----:B------:R-:W-:Y:S05]  /*8a30*/  @P0 BRA `(.L_x_200) ;  /* 0x0000000400580947 */ /* 0x000fea0003800000 */
[----:B------:R-:W1:Y:S01]  /*8a40*/  S2R R18, SR_CTAID.X ;  /* 0x0000000000127919 */ /* 0x000e620000002500 */
[----:B------:R-:W3:Y:S01]  /*8a50*/  LDC.64 R14, c[0x0][0x8d0] ;  /* 0x00023400ff0e7b82 */ /* 0x000ee20000000a00 */
[----:B------:R-:W-:Y:S01]  /*8a60*/  ULDC UR4, c[0x0][0x150] ;  /* 0x0000540000047ab9 */ /* 0x000fe20000000800 */
[----:B------:R-:W-:Y:S01]  /*8a70*/  MOV R22, R17 ;  /* 0x0000001100167202 */ /* 0x000fe20000000f00 */
[----:B------:R-:W4:Y:S05]  /*8a80*/  S2R R20, SR_CTAID.Y ;  /* 0x0000000000147919 */ /* 0x000f2a0000002600 */
[----:B--2---:R-:W2:Y:S08]  /*8a90*/  LDC R5, c[0x0][0x144] ;  /* 0x00005100ff057b82 */ /* 0x004eb00000000800 */
[----:B------:R-:W2:Y:S01]  /*8aa0*/  LDC R21, c[0x0][0x8d8] ;  /* 0x00023600ff157b82 */ /* 0x000ea20000000800 */
[----:B---3--:R-:W-:-:S04]  /*8ab0*/  ISETP.NE.U32.AND P0, PT, R14, RZ, PT ;  /* 0x000000ff0e00720c */ /* 0x008fc80003f05070 */
[----:B------:R-:W-:Y:S02]  /*8ac0*/  ISETP.NE.AND.EX P0, PT, R15, RZ, PT, P0 ;  /* 0x000000ff0f00720c */ /* 0x000fe40003f05300 */
[----:B-1----:R-:W-:Y:S02]  /*8ad0*/  I2FP.F32.U32 R4, R18 ;  /* 0x0000001200047245 */ /* 0x002fe40000201000 */
[----:B----4-:R-:W-:-:S03]  /*8ae0*/  I2FP.F32.U32 R23, R20 ;  /* 0x0000001400177245 */ /* 0x010fc60000201000 */
[----:B------:R-:W-:-:S06]  /*8af0*/  FMUL R4, R4, UR4 ;  /* 0x0000000404047c20 */ /* 0x000fcc0008400000 */
[----:B------:R-:W1:Y:S02]  /*8b00*/  F2I.U32.TRUNC.NTZ R4, R4 ;  /* 0x0000000400047305 */ /* 0x000e64000020f000 */
[----:B-1----:R-:W-:-:S05]  /*8b10*/  IADD3 R6, -R4, RZ, RZ ;  /* 0x000000ff04067210 */ /* 0x002fca0007ffe1ff */
[----:B--2---:R-:W-:Y:S02]  /*8b20*/  IMAD R18, R5, R6, R18 ;  /* 0x0000000605127224 */ /* 0x004fe400078e0212 */
[----:B------:R-:W-:Y:S01]  /*8b30*/  IMAD.MOV.U32 R6, RZ, RZ, R16 ;  /* 0x000000ffff067224 */ /* 0x000fe200078e0010 */
[----:B------:R-:W-:Y:S06]  /*8b40*/  @!P0 BRA `(.L_x_201) ;  /* 0x0000000000308947 */ /* 0x000fec0003800000 */
[----:B------:R-:W1:Y:S02]  /*8b50*/  LDC R5, c[0x0][0x8dc] ;  /* 0x00023700ff057b82 */ /* 0x000e640000000800 */
[----:B-1----:R-:W-:-:S05]  /*8b60*/  IADD3 R5, P0, R16, R5, RZ ;  /* 0x0000000510057210 */ /* 0x002fca0007f1e0ff */
[----:B------:R-:W-:-:S04]  /*8b70*/  IMAD.X R19, RZ, RZ, R17, P0 ;  /* 0x000000ffff137224 */ /* 0x000fc800000e0611 */
[----:B------:R-:W-:-:S04]  /*8b80*/  IMAD.WIDE.U32 R6, R19, R14, RZ ;  /* 0x0000000e13067225 */ /* 0x000fc800078e00ff */
[----:B------:R-:W-:-:S04]  /*8b90*/  IMAD.WIDE.U32 R6, P0, R5, R15, R6 ;  /* 0x0000000f05067225 */ /* 0x000fc80007800006 */
[----:B------:R-:W-:-:S04]  /*8ba0*/  IMAD.WIDE.U32 R4, R5, R14, RZ ;  /* 0x0000000e05047225 */ /* 0x000fc800078e00ff */
[----:B------:R-:W-:Y:S01]  /*8bb0*/  IMAD.MOV.U32 R4, RZ, RZ, R7 ;  /* 0x000000ffff047224 */ /* 0x000fe200078e0007 */
[----:B------:R-:W-:Y:S02]  /*8bc0*/  IADD3 RZ, P1, R5, R6, RZ ;  /* 0x0000000605ff7210 */ /* 0x000fe40007f3e0ff */
[----:B------:R-:W-:-:S03]  /*8bd0*/  IADD3.X R5, RZ, RZ, RZ, P0, !PT ;  /* 0x000000ffff057210 */ /* 0x000fc600007fe4ff */
[----:B------:R-:W-:-:S04]  /*8be0*/  IMAD.WIDE.U32.X R4, R19, R15, R4, P1 ;  /* 0x0000000f13047225 */ /* 0x000fc800008e0404 */
[----:B------:R-:W-:Y:S01]  /*8bf0*/  IMAD.MOV.U32 R22, RZ, RZ, R5 ;  /* 0x000000ffff167224 */ /* 0x000fe200078e0005 */
[----:B------:R-:W-:-:S07]  /*8c00*/  MOV R6, R4 ;  /* 0x0000000400067202 */ /* 0x000fce0000000f00 */
.L_x_201:
[----:B------:R-:W-:Y:S01]  /*8c10*/  ULDC UR4, c[0x0][0x154] ;  /* 0x0000550000047ab9 */ /* 0x000fe20000000800 */
[----:B------:R-:W1:Y:S01]  /*8c20*/  LDC R7, c[0x0][0x148] ;  /* 0x00005200ff077b82 */ /* 0x000e620000000800 */
[----:B------:R-:W-:Y:S01]  /*8c30*/  FMUL R14, R23, UR4 ;  /* 0x00000004170e7c20 */ /* 0x000fe20008400000 */
[----:B------:R-:W-:Y:S02]  /*8c40*/  ISETP.NE.AND P2, PT, R2, 0x1, PT ;  /* 0x000000010200780c */ /* 0x000fe40003f45270 */
[-CC-:B------:R-:W-:Y:S02]  /*8c50*/  SHF.R.U64 R19, R6, R21.reuse, R22.reuse ;  /* 0x0000001506137219 */ /* 0x180fe40000001216 */
[----:B------:R-:W-:Y:S01]  /*8c60*/  SHF.R.U32.HI R21, RZ, R21, R22 ;  /* 0x00000015ff157219 */ /* 0x000fe20000011616 */
[----:B------:R-:W2:Y:S01]  /*8c70*/  F2I.U32.TRUNC.NTZ R14, R14 ;  /* 0x0000000e000e7305 */ /* 0x000ea2000020f000 */
[----:B------:R-:W3:Y:S01]  /*8c80*/  LDC.64 R4, c[0x0][0x8c8] ;  /* 0x00023200ff047b82 */ /* 0x000ee20000000a00 */
[----:B------:R-:W-:-:S04]  /*8c90*/  IADD3 R23, P0, RZ, -R19, RZ ;  /* 0x80000013ff177210 */ /* 0x000fc80007f1e0ff */
[----:B------:R-:W-:-:S03]  /*8ca0*/  IADD3.X R21, RZ, ~R21, RZ, P0, !PT ;  /* 0x80000015ff157210 */ /* 0x000fc600007fe4ff */
[----:B------:R-:W4:Y:S01]  /*8cb0*/  LDC R22, c[0x0][0x8c0] ;  /* 0x00023000ff167b82 */ /* 0x000f220000000800 */
[----:B--2---:R-:W-:-:S07]  /*8cc0*/  IMAD.MOV R15, RZ, RZ, -R14 ;  /* 0x000000ffff0f7224 */ /* 0x004fce00078e0a0e */
[----:B------:R-:W2:Y:S01]  /*8cd0*/  LDC R26, c[0x0][0x8f0] ;  /* 0x00023c00ff1a7b82 */ /* 0x000ea20000000800 */
[----:B-1----:R-:W-:-:S07]  /*8ce0*/  @P2 IMAD R18, R7, R15, R20 ;  /* 0x0000000f07122224 */ /* 0x002fce00078e0214 */
[----:B------:R-:W1:Y:S01]  /*8cf0*/  LDC.64 R14, c[0x0][0x8e8] ;  /* 0x00023a00ff0e7b82 */ /* 0x000e620000000a00 */
[----:B---3--:R-:W-:-:S04]  /*8d00*/  IMAD R6, R21, R4, RZ ;  /* 0x0000000415067224 */ /* 0x008fc800078e02ff */
[C---:B------:R-:W-:Y:S02]  /*8d10*/  IMAD R7, R23.reuse, R5, R6 ;  /* 0x0000000517077224 */ /* 0x040fe400078e0206 */
[----:B------:R-:W-:Y:S01]  /*8d20*/  IMAD.WIDE.U32 R4, R23, R4, R16 ;  /* 0x0000000417047225 */ /* 0x000fe200078e0010 */
[----:B------:R-:W3:Y:S04]  /*8d30*/  LDC R21, c[0x0][0x8b0] ;  /* 0x00022c00ff157b82 */ /* 0x000ee80000000800 */
[----:B------:R-:W-:-:S04]  /*8d40*/  IADD3 R5, R5, R7, RZ ;  /* 0x0000000705057210 */ /* 0x000fc80007ffe0ff */
[----:B------:R-:W5:Y:S01]  /*8d50*/  LDC R6, c[0x0][0x900] ;  /* 0x00024000ff067b82 */ /* 0x000f620000000800 */
[-CC-:B----4-:R-:W-:Y:S02]  /*8d60*/  SHF.R.U64 R25, R4, R22.reuse, R5.reuse ;  /* 0x0000001604197219 */ /* 0x190fe40000001205 */
[----:B------:R-:W-:-:S05]  /*8d70*/  SHF.R.U32.HI R4, RZ, R22, R5 ;  /* 0x00000016ff047219 */ /* 0x000fca0000011605 */
[----:B------:R-:W4:Y:S01]  /*8d80*/  LDC R22, c[0x0][0x8e0] ;  /* 0x00023800ff167b82 */ /* 0x000f220000000800 */
[----:B-1----:R-:W-:-:S04]  /*8d90*/  ISETP.NE.U32.AND P0, PT, R14, RZ, PT ;  /* 0x000000ff0e00720c */ /* 0x002fc80003f05070 */
[----:B------:R-:W-:-:S03]  /*8da0*/  ISETP.NE.AND.EX P0, PT, R15, RZ, PT, P0 ;  /* 0x000000ff0f00720c */ /* 0x000fc60003f05300 */
[----:B------:R-:W1:Y:S01]  /*8db0*/  LDC R23, c[0x0][0x8b8] ;  /* 0x00022e00ff177b82 */ /* 0x000e620000000800 */
[-CC-:B---3--:R-:W-:Y:S02]  /*8dc0*/  SHF.R.U64 R24, R25, R21.reuse, R4.reuse ;  /* 0x0000001519187219 */ /* 0x188fe40000001204 */
[----:B------:R-:W-:-:S05]  /*8dd0*/  SHF.R.U32.HI R5, RZ, R21, R4 ;  /* 0x00000015ff057219 */ /* 0x000fca0000011604 */
[----:B------:R-:W3:Y:S01]  /*8de0*/  LDC R20, c[0x0][0x8a8] ;  /* 0x00022a00ff147b82 */ /* 0x000ee20000000800 */
[-CC-:B-----5:R-:W-:Y:S02]  /*8df0*/  SHF.R.U64 R21, R24, R6.reuse, R5.reuse ;  /* 0x0000000618157219 */ /* 0x1a0fe40000001205 */
[----:B------:R-:W-:-:S03]  /*8e00*/  SHF.R.U32.HI R27, RZ, R6, R5 ;  /* 0x00000006ff1b7219 */ /* 0x000fc60000011605 */
[----:B------:R-:W-:Y:S01]  /*8e10*/  IMAD.MOV.U32 R4, RZ, RZ, R21 ;  /* 0x000000ffff047224 */ /* 0x000fe200078e0015 */
[----:B------:R-:W-:Y:S01]  /*8e20*/  MOV R5, R27 ;  /* 0x0000001b00057202 */ /* 0x000fe20000000f00 */
[----:B--2---:R-:W-:Y:S06]  /*8e30*/  @!P0 BRA `(.L_x_202) ;  /* 0x0000000000288947 */ /* 0x004fec0003800000 */
[----:B------:R-:W2:Y:S02]  /*8e40*/  LDC R4, c[0x0][0x8f4] ;  /* 0x00023d00ff047b82 */ /* 0x000ea40000000800 */
[----:B--2---:R-:W-:-:S05]  /*8e50*/  IADD3 R5, P0, R21, R4, RZ ;  /* 0x0000000415057210 */ /* 0x004fca0007f1e0ff */
[----:B------:R-:W-:-:S04]  /*8e60*/  IMAD.X R27, RZ, RZ, R27, P0 ;  /* 0x000000ffff1b7224 */ /* 0x000fc800000e061b */
[----:B------:R-:W-:-:S04]  /*8e70*/  IMAD.WIDE.U32 R6, R27, R14, RZ ;  /* 0x0000000e1b067225 */ /* 0x000fc800078e00ff */
[----:B------:R-:W-:-:S04]  /*8e80*/  IMAD.WIDE.U32 R6, P0, R5, R15, R6 ;  /* 0x0000000f05067225 */ /* 0x000fc80007800006 */
[----:B------:R-:W-:-:S04]  /*8e90*/  IMAD.WIDE.U32 R4, R5, R14, RZ ;  /* 0x0000000e05047225 */ /* 0x000fc800078e00ff */
[----:B------:R-:W-:Y:S01]  /*8ea0*/  IMAD.MOV.U32 R4, RZ, RZ, R7 ;  /* 0x000000ffff047224 */ /* 0x000fe200078e0007 */
[----:B------:R-:W-:Y:S02]  /*8eb0*/  IADD3 RZ, P1, R5, R6, RZ ;  /* 0x0000000605ff7210 */ /* 0x000fe40007f3e0ff */
[----:B------:R-:W-:-:S03]  /*8ec0*/  IADD3.X R5, RZ, RZ, RZ, P0, !PT ;  /* 0x000000ffff057210 */ /* 0x000fc600007fe4ff */
[----:B------:R-:W-:-:S08]  /*8ed0*/  IMAD.WIDE.U32.X R4, R27, R15, R4, P1 ;  /* 0x0000000f1b047225 */ /* 0x000fd000008e0404 */
.L_x_202:
[----:B------:R-:W-:Y:S02]  /*8ee0*/  SHF.R.U64 R26, R4, R26, R5 ;  /* 0x0000001a041a7219 */ /* 0x000fe40000001205 */
[----:B------:R-:W-:Y:S02]  /*8ef0*/  LOP3.LUT R5, R24, R13, RZ, 0xc0, !PT ;  /* 0x0000000d18057212 */ /* 0x000fe400078ec0ff */
[----:B------:R-:W-:Y:S02]  /*8f00*/  IADD3 R4, -R26, RZ, RZ ;  /* 0x000000ff1a047210 */ /* 0x000fe40007ffe1ff */
[----:B------:R-:W-:Y:S01]  /*8f10*/  LOP3.LUT R25, R25, R12, RZ, 0xc0, !PT ;  /* 0x0000000c19197212 */ /* 0x000fe200078ec0ff */
[----:B------:R-:W-:Y:S01]  /*8f20*/  IMAD R5, R10, R26, R5 ;  /* 0x0000001a0a057224 */ /* 0x000fe200078e0205 */
[----:B------:R-:W-:Y:S01]  /*8f30*/  MOV R6, R19 ;  /* 0x0000001300067202 */ /* 0x000fe20000000f00 */
[----:B----4-:R-:W-:Y:S02]  /*8f40*/  IMAD R21, R4, R22, R21 ;  /* 0x0000001604157224 */ /* 0x010fe400078e0215 */
[----:B-1----:R-:W-:-:S02]  /*8f50*/  IMAD R18, R5, R23, R18 ;  /* 0x0000001705127224 */ /* 0x002fc400078e0212 */
[----:B---3--:R-:W-:Y:S02]  /*8f60*/  IMAD R21, R21, R20, R25 ;  /* 0x0000001415157224 */ /* 0x008fe400078e0219 */
[----:B------:R-:W-:-:S03]  /*8f70*/  IMAD.MOV.U32 R4, RZ, RZ, 0x1 ;  /* 0x00000001ff047424 */ /* 0x000fc600078e00ff */
[----:B------:R-:W-:Y:S02]  /*8f80*/  SEL R7, R21, R18, !P2 ;  /* 0x0000001215077207 */ /* 0x000fe40005000000 */
[----:B------:R-:W-:-:S07]  /*8f90*/  SEL R20, R18, R21, !P2 ;  /* 0x0000001512147207 */ /* 0x000fce0005000000 */
.L_x_200:
[----:B------:R-:W-:-:S13]  /*8fa0*/  LOP3.LUT P0, RZ, R4, 0xff, RZ, 0xc0, !PT ;  /* 0x000000ff04ff7812 */ /* 0x000fda000780c0ff */
[----:B------:R-:W-:Y:S05]  /*8fb0*/  @P0 BRA `(.L_x_203) ;  /* 0xfffffff400280947 */ /* 0x000fea000383ffff */
.L_x_183:
[----:B------:R-:W-:Y:S01]  /*8fc0*/  ELECT P0, URZ, PT ;  /* 0x00000000003f782f */ /* 0x000fe20003800000 */
[----:B------:R-:W-:-:S12]  /*8fd0*/  BSSY B0, `(.L_x_204) ;  /* 0x0000013000007945 */ /* 0x000fd80003800000 */
[----:B------:R-:W-:Y:S05]  /*8fe0*/  @!P0 BRA `(.L_x_205) ;  /* 0x0000000000448947 */ /* 0x000fea0003800000 */
[----:B------:R-:W-:-:S04]  /*8ff0*/  LOP3.LUT R0, R0, 0x2, RZ, 0xfc, !PT ;  /* 0x0000000200007812 */ /* 0x000fc800078efcff */
[----:B------:R-:W-:-:S13]  /*9000*/  ISETP.NE.AND P1, PT, R0, 0x3, PT ;  /* 0x000000030000780c */ /* 0x000fda0003f25270 */
[----:B------:R-:W-:Y:S05]  /*9010*/  @!P1 BRA `(.L_x_206) ;  /* 0x0000000000049947 */ /* 0x000fea0003800000 */
[----:B------:R-:W-:Y:S01]  /*9020*/  BPT.TRAP 0x1 ;  /* 0x000000040000795c */ /* 0x000fe20000300000 */
.L_x_206:
[----:B------:R-:W-:Y:S01]  /*9030*/  IMAD.U32 R3, RZ, RZ, UR43 ;  /* 0x0000002bff037e24 */ /* 0x000fe2000f8e00ff */
[----:B------:R-:W-:Y:S02]  /*9040*/  MOV R2, 0x400 ;  /* 0x0000040000027802 */ /* 0x000fe40000000f00 */
[----:B------:R-:W-:Y:S02]  /*9050*/  SHF.L.U32 R0, R9, 0x1f, RZ ;  /* 0x0000001f09007819 */ /* 0x000fe400000006ff */
[----:B------:R-:W-:-:S04]  /*9060*/  LEA R3, R3, R2, 0x18 ;  /* 0x0000000203037211 */ /* 0x000fc800078ec0ff */
[----:B------:R-:W1:Y:S02]  /*9070*/  SYNCS.PHASECHK.TRANS64.TRYWAIT P0, [R3+URZ+0x120], R0 ;  /* 0x00012000030075a7 */ /* 0x000e64000800017f */
[----:B-1----:R-:W-:Y:S05]  /*9080*/  @!P0 BRA `(.L_x_207) ;  /* 0x0000001800888947 */ /* 0x002fea0003800000 */
.L_x_247:
[----:B------:R-:W-:Y:S05]  /*9090*/  @!P1 BRA `(.L_x_208) ;  /* 0x0000000000049947 */ /* 0x000fea0003800000 */
[----:B------:R-:W-:Y:S01]  /*90a0*/  BPT.TRAP 0x1 ;  /* 0x000000040000795c */ /* 0x000fe20000300000 */
.L_x_208:
[----:B-1----:R-:W-:-:S07]  /*90b0*/  SHF.L.U32 R0, R9, 0x1f, RZ ;  /* 0x0000001f09007819 */ /* 0x002fce00000006ff */
.L_x_209:
[----:B-1----:R1:W3:Y:S02]  /*90c0*/  SYNCS.PHASECHK.TRANS64.TRYWAIT P0, [R3+URZ+0x128], R0 ;  /* 0x00012800030075a7 */ /* 0x0022e4000800017f */
[----:B---3--:R-:W-:Y:S05]  /*90d0*/  @!P0 NANOSLEEP.SYNCS 0x989680 ;  /* 0x009896800000895d */ /* 0x008fea0003900000 */
[----:B------:R-:W3:Y:S02]  /*90e0*/  @!P0 SYNCS.PHASECHK.TRANS64 P0, [R3+URZ+0x128], R0 ;  /* 0x00012800030085a7 */ /* 0x000ee4000800007f */
[----:B---3--:R-:W-:Y:S05]  /*90f0*/  @!P0 BRA `(.L_x_209) ;  /* 0xfffffffc00f08947 */ /* 0x008fea000383ffff */
.L_x_205:
[----:B------:R-:W-:Y:S05]  /*9100*/  BSYNC B0 ;  /* 0x0000000000007941 */ /* 0x000fea0003800000 */
.L_x_204:
[----:B------:R-:W-:Y:S05]  /*9110*/  EXIT ;  /* 0x000000000000794d */ /* 0x000fea0003800000 */
.L_x_178:
[----:B------:R-:W-:Y:S01]  /*9120*/  LOP3.LUT P0, RZ, R12, 0xff, RZ, 0xc0, !PT ;  /* 0x000000ff0cff7812 */ /* 0x000fe2000780c0ff */
[----:B------:R-:W-:Y:S01]  /*9130*/  IMAD.MOV.U32 R12, RZ, RZ, RZ ;  /* 0x000000ffff0c7224 */ /* 0x000fe200078e00ff */
[----:B------:R-:W-:-:S11]  /*9140*/  MOV R0, 0x1 ;  /* 0x0000000100007802 */ /* 0x000fd60000000f00 */
[----:B------:R-:W-:Y:S05]  /*9150*/  @!P0 BRA `(.L_x_210) ;  /* 0x0000000c00208947 */ /* 0x000fea0003800000 */
[----:B------:R-:W1:Y:S01]  /*9160*/  LDC R0, c[0x0][0x28c] ;  /* 0x0000a300ff007b82 */ /* 0x000e620000000800 */
[----:B------:R-:W-:Y:S01]  /*9170*/  ULDC UR7, c[0x0][0x900] ;  /* 0x0002400000077ab9 */ /* 0x000fe20000000800 */
[----:B------:R-:W-:Y:S01]  /*9180*/  UMOV UR8, 0xffffffff ;  /* 0xffffffff00087882 */ /* 0x000fe20000000000 */
[----:B------:R-:W-:Y:S01]  /*9190*/  BSSY B0, `(.L_x_210) ;  /* 0x00000c4000007945 */ /* 0x000fe20003800000 */
[----:B------:R-:W-:Y:S01]  /*91a0*/  USHF.L.U32 UR4, UR43, 0x5, URZ ;  /* 0x000000052b047899 */ /* 0x000fe2000800063f */
[----:B------:R-:W-:Y:S01]  /*91b0*/  IMAD.MOV.U32 R10, RZ, RZ, 0x1 ;  /* 0x00000001ff0a7424 */ /* 0x000fe200078e00ff */
[----:B------:R-:W-:Y:S01]  /*91c0*/  USHF.L.U32 UR5, UR43, 0xb, URZ ;  /* 0x0000000b2b057899 */ /* 0x000fe2000800063f */
[----:B------:R-:W-:Y:S01]  /*91d0*/  LOP3.LUT R9, R19, 0x2, RZ, 0xfc, !PT ;  /* 0x0000000213097812 */ /* 0x000fe200078efcff */
[----:B------:R-:W-:Y:S01]  /*91e0*/  USHF.L.U32 UR8, UR8, UR7, URZ ;  /* 0x0000000708087299 */ /* 0x000fe2000800063f */
[----:B------:R-:W-:Y:S01]  /*91f0*/  IMAD.MOV.U32 R12, RZ, RZ, RZ ;  /* 0x000000ffff0c7224 */ /* 0x000fe200078e00ff */
[----:B------:R-:W-:Y:S01]  /*9200*/  ULDC UR6, c[0x0][0x8a8] ;  /* 0x00022a0000067ab9 */ /* 0x000fe20000000800 */
[----:B------:R-:W-:Y:S01]  /*9210*/  UMOV UR9, 0x1 ;  /* 0x0000000100097882 */ /* 0x000fe20000000000 */
[----:B------:R-:W-:-:S02]  /*9220*/  ULOP3.LUT UR4, UR4, 0x20, URZ, 0xc0, !UPT ;  /* 0x0000002004047892 */ /* 0x000fc4000f8ec03f */
[----:B------:R-:W-:Y:S02]  /*9230*/  ULOP3.LUT UR5, UR5, 0x800, URZ, 0xc0, !UPT ;  /* 0x0000080005057892 */ /* 0x000fe4000f8ec03f */
[----:B------:R-:W-:Y:S02]  /*9240*/  UIADD3 UR6, UR6, -0x1, URZ ;  /* 0xffffffff06067890 */ /* 0x000fe4000fffe03f */
[----:B------:R-:W-:Y:S02]  /*9250*/  USHF.L.U32 UR19, UR9, UR7, URZ ;  /* 0x0000000709137299 */ /* 0x000fe4000800063f */
[----:B------:R-:W-:Y:S01]  /*9260*/  ULOP3.LUT UR18, URZ, UR8, URZ, 0x33, !UPT ;  /* 0x000000083f127292 */ /* 0x000fe2000f8e333f */
[----:B------:R-:W-:Y:S01]  /*9270*/  ULDC.64 UR22, c[0x0][0x198] ;  /* 0x0000660000167ab9 */ /* 0x000fe20000000a00 */
[----:B-1----:R-:W-:-:S04]  /*9280*/  IADD3 R0, R0, 0x3f, RZ ;  /* 0x0000003f00007810 */ /* 0x002fc80007ffe0ff */
[----:B------:R-:W-:-:S04]  /*9290*/  SHF.R.S32.HI R3, RZ, 0x1f, R0 ;  /* 0x0000001fff037819 */ /* 0x000fc80000011400 */
[----:B------:R-:W-:Y:S02]  /*92a0*/  LEA.HI R3, R3, R0, RZ, 0x6 ;  /* 0x0000000003037211 */ /* 0x000fe400078f30ff */
[----:B------:R-:W-:Y:S02]  /*92b0*/  MOV R0, 0x1 ;  /* 0x0000000100007802 */ /* 0x000fe40000000f00 */
[----:B------:R-:W-:-:S04]  /*92c0*/  SHF.R.S32.HI R3, RZ, 0x6, R3 ;  /* 0x00000006ff037819 */ /* 0x000fc80000011403 */
[----:B------:R-:W-:-:S07]  /*92d0*/  IADD3 R8, R3, 0x1, RZ ;  /* 0x0000000103087810 */ /* 0x000fce0007ffe0ff */
.L_x_221:
[----:B------:R-:W-:-:S03]  /*92e0*/  UMOV UR7, 0xffffffff ;  /* 0xffffffff00077882 */ /* 0x000fc60000000000 */
[----:B------:R-:W-:Y:S05]  /*92f0*/  BRA.DIV UR7, `(.L_x_211) ;  /* 0x0000001a07007947 */ /* 0x000fea000b800000 */
[----:B------:R-:W-:-:S13]  /*9300*/  ELECT P6, URZ, PT ;  /* 0x00000000003f782f */ /* 0x000fda00038c0000 */
.L_x_250:
[----:B------:R-:W1:Y:S01]  /*9310*/  LDC R4, c[0x0][0x28c] ;  /* 0x0000a300ff047b82 */ /* 0x000e620000000800 */
[----:B------:R-:W-:Y:S01]  /*9320*/  BSSY B1, `(.L_x_212) ;  /* 0x0000038000017945 */ /* 0x000fe20003800000 */
[----:B-1----:R-:W-:-:S13]  /*9330*/  ISETP.LT.OR P6, PT, R4, 0x1, !P6 ;  /* 0x000000010400780c */ /* 0x002fda00077c1670 */
[----:B------:R-:W-:Y:S05]  /*9340*/  @P6 BRA `(.L_x_213) ;  /* 0x0000000000d46947 */ /* 0x000fea0003800000 */
[----:B------:R-:W-:Y:S01]  /*9350*/  LEA R15, R7, UR4, 0x6 ;  /* 0x00000004070f7c11 */ /* 0x000fe2000f8e30ff */
[----:B------:R-:W-:Y:S01]  /*9360*/  IMAD.SHL.U32 R20, R20, 0x80, RZ ;  /* 0x0000008014147824 */ /* 0x000fe200078e00ff */
[----:B------:R-:W-:Y:S01]  /*9370*/  MOV R21, RZ ;  /* 0x000000ff00157202 */ /* 0x000fe20000000f00 */
[----:B------:R-:W-:Y:S01]  /*9380*/  IMAD.MOV.U32 R4, RZ, RZ, R8 ;  /* 0x000000ffff047224 */ /* 0x000fe200078e0008 */
[----:B------:R-:W-:Y:S01]  /*9390*/  MOV R5, R0 ;  /* 0x0000000000057202 */ /* 0x000fe20000000f00 */
[----:B------:R-:W-:-:S07]  /*93a0*/  IMAD.MOV.U32 R7, RZ, RZ, R12 ;  /* 0x000000ffff077224 */ /* 0x000fce00078e000c */
.L_x_216:
[----:B------:R-:W1:Y:S01]  /*93b0*/  S2R R14, SR_CgaCtaId ;  /* 0x00000000000e7919 */ /* 0x000e620000008800 */
[----:B------:R-:W-:Y:S02]  /*93c0*/  MOV R11, 0x400 ;  /* 0x00000400000b7802 */ /* 0x000fe40000000f00 */
[----:B------:R-:W-:-:S13]  /*93d0*/  LOP3.LUT P1, RZ, R18, 0x7f, RZ, 0xc0, !PT ;  /* 0x0000007f12ff7812 */ /* 0x000fda000782c0ff */
[----:B------:R-:W2:Y:S01]  /*93e0*/  @!P1 LDC R13, c[0x0][0x500] ;  /* 0x00014000ff0d9b82 */ /* 0x000ea20000000800 */
[----:B-1----:R-:W-:Y:S02]  /*93f0*/  LEA R22, R14, R11, 0x18 ;  /* 0x0000000b0e167211 */ /* 0x002fe400078ec0ff */
[----:B------:R-:W-:Y:S02]  /*9400*/  SHF.L.U32 R11, R5, 0x1f, RZ ;  /* 0x0000001f050b7819 */ /* 0x000fe400000006ff */
[----:B------:R-:W-:-:S04]  /*9410*/  LEA R14, R7, R22, 0x3 ;  /* 0x00000016070e7211 */ /* 0x000fc800078e18ff */
[----:B------:R-:W1:Y:S02]  /*9420*/  SYNCS.PHASECHK.TRANS64.TRYWAIT P0, [R14+URZ+0x88], R11 ;  /* 0x0000880b0e0075a7 */ /* 0x000e64000800017f */
[----:B-12---:R-:W-:Y:S05]  /*9430*/  @!P0 BRA `(.L_x_214) ;  /* 0x0000001400d08947 */ /* 0x006fea0003800000 */
.L_x_251:
[----:B-1----:R-:W-:Y:S01]  /*9440*/  PRMT R11, R9, 0x9910, RZ ;  /* 0x00009910090b7816 */ /* 0x002fe200000000ff */
[----:B------:R1:W-:Y:S03]  /*9450*/  @!P1 SYNCS.ARRIVE.TRANS64 RZ, [R14+URZ], R13 ;  /* 0x0000000d0eff99a7 */ /* 0x0003e6000800003f */
[----:B------:R-:W-:-:S13]  /*9460*/  ISETP.NE.AND P0, PT, R11, 0x2, PT ;  /* 0x000000020b00780c */ /* 0x000fda0003f05270 */
[----:B-1----:R-:W-:Y:S05]  /*9470*/  @P0 BRA `(.L_x_215) ;  /* 0x0000000000040947 */ /* 0x002fea0003800000 */
[----:B------:R-:W-:Y:S01]  /*9480*/  BPT.TRAP 0x1 ;  /* 0x000000040000795c */ /* 0x000fe20000300000 */
.L_x_215:
[C---:B------:R-:W-:Y:S01]  /*9490*/  IMAD R11, R7.reuse, 0x2000, R22 ;  /* 0x00002000070b7824 */ /* 0x040fe200078e0216 */
[----:B------:R-:W-:Y:S01]  /*94a0*/  R2UR UR8, R7 ;  /* 0x00000000070872ca */ /* 0x000fe200000e0000 */
[----:B------:R-:W-:Y:S01]  /*94b0*/  VIADD R4, R4, 0xffffffff ;  /* 0xffffffff04047836 */ /* 0x000fe20000000000 */
[----:B------:R-:W-:Y:S01]  /*94c0*/  R2UR UR13, R22 ;  /* 0x00000000160d72ca */ /* 0x000fe200000e0000 */
[----:B------:R-:W-:Y:S01]  /*94d0*/  UIADD3 UR14, UP0, UR22, 0xf0, URZ ;  /* 0x000000f0160e7890 */ /* 0x000fe2000ff1e03f */
[----:B------:R-:W-:Y:S01]  /*94e0*/  R2UR UR7, R11 ;  /* 0x000000000b0772ca */ /* 0x000fe200000e0000 */
[----:B------:R-:W-:Y:S01]  /*94f0*/  UIADD3 UR24, UP1, UR22, 0x1f0, URZ ;  /* 0x000001f016187890 */ /* 0x000fe2000ff3e03f */
[----:B------:R-:W-:Y:S01]  /*9500*/  R2UR UR9, R14 ;  /* 0x000000000e0972ca */ /* 0x000fe200000e0000 */
[----:B------:R-:W-:Y:S01]  /*9510*/  UIADD3.X UR15, URZ, UR23, URZ, UP0, !UPT ;  /* 0x000000173f0f7290 */ /* 0x000fe200087fe43f */
[----:B------:R-:W-:Y:S01]  /*9520*/  R2UR UR11, R20 ;  /* 0x00000000140b72ca */ /* 0x000fe200000e0000 */
[----:B------:R-:W-:Y:S01]  /*9530*/  UIADD3.X UR25, URZ, UR23, URZ, UP1, !UPT ;  /* 0x000000173f197290 */ /* 0x000fe20008ffe43f */
[----:B------:R-:W-:Y:S01]  /*9540*/  R2UR UR10, R21 ;  /* 0x00000000150a72ca */ /* 0x000fe200000e0000 */
[----:B------:R-:W-:Y:S01]  /*9550*/  UMOV UR16, 0x0 ;  /* 0x0000000000107882 */ /* 0x000fe20000000000 */
[----:B------:R-:W-:Y:S01]  /*9560*/  R2UR UR12, R6 ;  /* 0x00000000060c72ca */ /* 0x000fe200000e0000 */
[----:B------:R-:W-:Y:S01]  /*9570*/  ULEA UR8, UR8, UR5, 0xc ;  /* 0x0000000508087291 */ /* 0x000fe2000f8e603f */
[----:B------:R-:W-:Y:S01]  /*9580*/  R2UR UR20, R15 ;  /* 0x000000000f1472ca */ /* 0x000fe200000e0000 */
[----:B------:R-:W-:Y:S01]  /*9590*/  UMOV UR17, 0x10000000 ;  /* 0x1000000000117882 */ /* 0x000fe20000000000 */
[----:B------:R-:W-:Y:S01]  /*95a0*/  ISETP.GT.AND P1, PT, R4, 0x1, PT ;  /* 0x000000010400780c */ /* 0x000fe20003f24270 */
[----:B------:R-:W-:Y:S01]  /*95b0*/  UIADD3 UR7, UR7, 0x4300, URZ ;  /* 0x0000430007077890 */ /* 0x000fe2000fffe03f */
[----:B------:R-:W-:Y:S01]  /*95c0*/  IADD3 R7, R7, 0x1, RZ ;  /* 0x0000000107077810 */ /* 0x000fe20007ffe0ff */
[----:B------:R-:W-:Y:S01]  /*95d0*/  UIADD3 UR13, UR13, 0x26300, UR8 ;  /* 0x000263000d0d7890 */ /* 0x000fe2000fffe008 */
[----:B------:R-:W-:Y:S01]  /*95e0*/  IADD3 R21, R21, 0x40, RZ ;  /* 0x0000004015157810 */ /* 0x000fe20007ffe0ff */
[----:B------:R-:W-:Y:S01]  /*95f0*/  UMOV UR21, 0x30000 ;  /* 0x0003000000157882 */ /* 0x000fe20000000000 */
[----:B------:R-:W-:-:S02]  /*9600*/  ISETP.NE.AND P0, PT, R7, 0x11, PT ;  /* 0x000000110700780c */ /* 0x000fc40003f05270 */
[----:B------:R-:W-:Y:S02]  /*9610*/  UMOV UR8, UR7 ;  /* 0x0000000700087c82 */ /* 0x000fe40008000000 */
[----:B------:R1:W-:Y:S01]  /*9620*/  UTMALDG.3D [UR8], [UR14], desc[UR16] ;  /* 0x000010080e0075b4 */ /* 0x0003e20008011000 */
[----:B------:R-:W-:Y:S02]  /*9630*/  SEL R14, RZ, 0x1, P0 ;  /* 0x00000001ff0e7807 */ /* 0x000fe40000000000 */
[----:B------:R-:W-:Y:S02]  /*9640*/  SEL R7, R7, RZ, P0 ;  /* 0x000000ff07077207 */ /* 0x000fe40000000000 */
[----:B------:R-:W-:Y:S01]  /*9650*/  LOP3.LUT R5, R5, R14, RZ, 0x3c, !PT ;  /* 0x0000000e05057212 */ /* 0x000fe200078e3cff */
[----:B-1----:R-:W-:Y:S01]  /*9660*/  UMOV UR8, UR13 ;  /* 0x0000000d00087c82 */ /* 0x002fe20008000000 */
[----:B------:R-:W-:Y:S02]  /*9670*/  UMOV UR11, UR20 ;  /* 0x00000014000b7c82 */ /* 0x000fe40008000000 */
[----:B------:R1:W-:Y:S02]  /*9680*/  UTMALDG.3D.MULTICAST [UR8], [UR24], UR21, desc[UR16] ;  /* 0x00001008180073b4 */ /* 0x0003e40008011815 */
[----:B-1----:R-:W-:Y:S05]  /*9690*/  @P1 BRA `(.L_x_216) ;  /* 0xfffffffc00441947 */ /* 0x002fea000383ffff */
.L_x_213:
[----:B------:R-:W-:Y:S05]  /*96a0*/  BSYNC B1 ;  /* 0x0000000000017941 */ /* 0x000fea0003800000 */
.L_x_212:
[----:B------:R-:W-:Y:S01]  /*96b0*/  LOP3.LUT P1, RZ, R10, 0xff, RZ, 0xc0, !PT ;  /* 0x000000ff0aff7812 */ /* 0x000fe2000782c0ff */
[C---:B------:R-:W-:Y:S01]  /*96c0*/  IMAD.IADD R12, R3.reuse, 0x1, R12 ;  /* 0x00000001030c7824 */ /* 0x040fe200078e020c */
[----:B------:R-:W-:Y:S01]  /*96d0*/  ULDC.64 UR8, c[0x0][0x8f8] ;  /* 0x00023e0000087ab9 */ /* 0x000fe20000000a00 */
[C---:B------:R-:W-:Y:S01]  /*96e0*/  ISETP.GE.U32.AND P2, PT, R3.reuse, 0x11, PT ;  /* 0x000000110300780c */ /* 0x040fe20003f46070 */
[----:B------:R-:W-:Y:S01]  /*96f0*/  BSSY B1, `(.L_x_217) ;  /* 0x000006b000017945 */ /* 0x000fe20003800000 */
[----:B------:R-:W-:Y:S02]  /*9700*/  MOV R20, 0xffffffff ;  /* 0xffffffff00147802 */ /* 0x000fe40000000f00 */
[----:B------:R-:W-:Y:S02]  /*9710*/  ISETP.GT.U32.AND P0, PT, R12, 0x10, PT ;  /* 0x000000100c00780c */ /* 0x000fe40003f04070 */
[----:B------:R-:W-:Y:S02]  /*9720*/  PRMT R10, RZ, 0x7610, R10 ;  /* 0x00007610ff0a7816 */ /* 0x000fe4000000000a */
[----:B------:R-:W-:-:S02]  /*9730*/  ISETP.LT.U32.AND P0, PT, R3, 0x11, P0 ;  /* 0x000000110300780c */ /* 0x000fc40000701070 */
[----:B------:R-:W1:Y:S01]  /*9740*/  @P1 S2R R5, SR_CgaCtaId ;  /* 0x0000000000051919 */ /* 0x000e620000008800 */
[----:B------:R-:W-:-:S04]  /*9750*/  @P1 MOV R4, 0x400 ;  /* 0x0000040000041802 */ /* 0x000fc80000000f00 */
[----:B-1----:R-:W-:Y:S01]  /*9760*/  @P1 LEA R6, R5, R4, 0x18 ;  /* 0x0000000405061211 */ /* 0x002fe200078ec0ff */
[----:B------:R-:W-:-:S03]  /*9770*/  IMAD.WIDE.U32 R4, R12, -0xf0f0f0f, RZ ;  /* 0xf0f0f0f10c047825 */ /* 0x000fc600078e00ff */
[----:B------:R1:W-:Y:S01]  /*9780*/  @P1 SYNCS.ARRIVE.TRANS64.A1T0 RZ, [R6+URZ+0x138], RZ ;  /* 0x000138ff06ff19a7 */ /* 0x0003e2000810003f */
[----:B------:R-:W-:Y:S02]  /*9790*/  IADD3 R16, P1, R16, UR36, RZ ;  /* 0x0000002410107c10 */ /* 0x000fe4000ff3e0ff */
[----:B------:R-:W-:Y:S02]  /*97a0*/  SHF.R.U32.HI R7, RZ, 0x4, R5 ;  /* 0x00000004ff077819 */ /* 0x000fe40000011605 */
[----:B------:R-:W-:Y:S02]  /*97b0*/  SEL R5, RZ, 0x1, !P0 ;  /* 0x00000001ff057807 */ /* 0x000fe40004000000 */
[----:B------:R-:W-:Y:S01]  /*97c0*/  IADD3.X R17, R17, UR42, RZ, P1, !PT ;  /* 0x0000002a11117c10 */ /* 0x000fe20008ffe4ff */
[----:B------:R-:W-:Y:S01]  /*97d0*/  IMAD R12, R7, -0x11, R12 ;  /* 0xffffffef070c7824 */ /* 0x000fe200078e020c */
[----:B------:R-:W-:Y:S02]  /*97e0*/  ISETP.GE.U32.AND P0, PT, R16, UR8, PT ;  /* 0x0000000810007c0c */ /* 0x000fe4000bf06070 */
[----:B------:R-:W-:-:S02]  /*97f0*/  LOP3.LUT R0, R0, R5, RZ, 0x3c, !PT ;  /* 0x0000000500007212 */ /* 0x000fc400078e3cff */
[----:B------:R-:W-:Y:S02]  /*9800*/  ISETP.GE.U32.AND.EX P0, PT, R17, UR9, PT, P0 ;  /* 0x0000000911007c0c */ /* 0x000fe4000bf06100 */
[----:B------:R-:W-:Y:S01]  /*9810*/  @P2 LOP3.LUT R0, R0, 0x1, R7, 0x78, !PT ;  /* 0x0000000100002812 */ /* 0x000fe200078e7807 */
[----:B------:R-:W-:Y:S01]  /*9820*/  IMAD.MOV.U32 R7, RZ, RZ, -0x1 ;  /* 0xffffffffff077424 */ /* 0x000fe200078e00ff */
[----:B-1----:R-:W-:Y:S02]  /*9830*/  MOV R6, 0xffffffff ;  /* 0xffffffff00067802 */ /* 0x002fe40000000f00 */
[----:B------:R-:W-:-:S07]  /*9840*/  PRMT R4, RZ, 0x7610, R4 ;  /* 0x00007610ff047816 */ /* 0x000fce0000000004 */
[----:B------:R-:W-:Y:S05]  /*9850*/  @P0 BRA `(.L_x_218) ;  /* 0x0000000400500947 */ /* 0x000fea0003800000 */
[----:B------:R-:W1:Y:S01]  /*9860*/  S2R R14, SR_CTAID.X ;  /* 0x00000000000e7919 */ /* 0x000e620000002500 */
[----:B------:R-:W-:Y:S01]  /*9870*/  ULDC.64 UR8, c[0x0][0x8d0] ;  /* 0x0002340000087ab9 */ /* 0x000fe20000000a00 */
[----:B------:R-:W2:Y:S01]  /*9880*/  LDC R15, c[0x0][0x144] ;  /* 0x00005100ff0f7b82 */ /* 0x000ea20000000800 */
[----:B------:R-:W-:Y:S01]  /*9890*/  ISETP.NE.U32.AND P0, PT, RZ, UR8, PT ;  /* 0x00000008ff007c0c */ /* 0x000fe2000bf05070 */
[----:B------:R-:W3:Y:S01]  /*98a0*/  S2R R11, SR_CTAID.Y ;  /* 0x00000000000b7919 */ /* 0x000ee20000002600 */
[----:B------:R-:W-:Y:S01]  /*98b0*/  ULDC UR7, c[0x0][0x150] ;  /* 0x0000540000077ab9 */ /* 0x000fe20000000800 */
[----:B------:R-:W-:Y:S01]  /*98c0*/  ULDC UR10, c[0x0][0x8d8] ;  /* 0x00023600000a7ab9 */ /* 0x000fe20000000800 */
[----:B------:R-:W-:Y:S01]  /*98d0*/  ISETP.NE.AND.EX P0, PT, RZ, UR9, PT, P0 ;  /* 0x00000009ff007c0c */ /* 0x000fe2000bf05300 */
[----:B------:R-:W-:Y:S01]  /*98e0*/  IMAD.MOV.U32 R4, RZ, RZ, R16 ;  /* 0x000000ffff047224 */ /* 0x000fe200078e0010 */
[----:B-1----:R-:W-:-:S05]  /*98f0*/  I2FP.F32.U32 R5, R14 ;  /* 0x0000000e00057245 */ /* 0x002fca0000201000 */
[----:B------:R-:W-:Y:S01]  /*9900*/  FMUL R20, R5, UR7 ;  /* 0x0000000705147c20 */ /* 0x000fe20008400000 */
[----:B------:R-:W-:-:S05]  /*9910*/  MOV R5, R17 ;  /* 0x0000001100057202 */ /* 0x000fca0000000f00 */
[----:B---3--:R-:W-:Y:S05]  /*9920*/  @!P0 BRA `(.L_x_219) ;  /* 0x0000000000288947 */ /* 0x008fea0003800000 */
[----:B------:R-:W-:Y:S02]  /*9930*/  ULDC UR7, c[0x0][0x8dc] ;  /* 0x0002370000077ab9 */ /* 0x000fe40000000800 */
[----:B------:R-:W-:-:S05]  /*9940*/  IADD3 R5, P0, R16, UR7, RZ ;  /* 0x0000000710057c10 */ /* 0x000fca000ff1e0ff */
[----:B------:R-:W-:-:S04]  /*9950*/  IMAD.X R13, RZ, RZ, R17, P0 ;  /* 0x000000ffff0d7224 */ /* 0x000fc800000e0611 */
[----:B------:R-:W-:-:S04]  /*9960*/  IMAD.WIDE.U32 R6, R13, UR8, RZ ;  /* 0x000000080d067c25 */ /* 0x000fc8000f8e00ff */
[----:B------:R-:W-:-:S04]  /*9970*/  IMAD.WIDE.U32 R6, P0, R5, UR9, R6 ;  /* 0x0000000905067c25 */ /* 0x000fc8000f800006 */
[----:B------:R-:W-:-:S04]  /*9980*/  IMAD.WIDE.U32 R4, R5, UR8, RZ ;  /* 0x0000000805047c25 */ /* 0x000fc8000f8e00ff */
[----:B------:R-:W-:Y:S01]  /*9990*/  IMAD.MOV.U32 R4, RZ, RZ, R7 ;  /* 0x000000ffff047224 */ /* 0x000fe200078e0007 */
[----:B------:R-:W-:Y:S02]  /*99a0*/  IADD3 RZ, P1, R5, R6, RZ ;  /* 0x0000000605ff7210 */ /* 0x000fe40007f3e0ff */
[----:B------:R-:W-:-:S03]  /*99b0*/  IADD3.X R5, RZ, RZ, RZ, P0, !PT ;  /* 0x000000ffff057210 */ /* 0x000fc600007fe4ff */
[----:B------:R-:W-:-:S08]  /*99c0*/  IMAD.WIDE.U32.X R4, R13, UR9, R4, P1 ;  /* 0x000000090d047c25 */ /* 0x000fd000088e0404 */
.L_x_219:
[--C-:B------:R-:W-:Y:S01]  /*99d0*/  SHF.R.U64 R13, R4, UR10, R5.reuse ;  /* 0x0000000a040d7c19 */ /* 0x100fe20008001205 */
[----:B------:R-:W1:Y:S01]  /*99e0*/  F2I.U32.TRUNC.NTZ R20, R20 ;  /* 0x0000001400147305 */ /* 0x000e62000020f000 */
[----:B------:R-:W-:Y:S01]  /*99f0*/  SHF.R.U32.HI R4, RZ, UR10, R5 ;  /* 0x0000000aff047c19 */ /* 0x000fe20008011605 */
[----:B------:R-:W-:Y:S01]  /*9a00*/  ULDC.64 UR8, c[0x0][0x8c8] ;  /* 0x0002320000087ab9 */ /* 0x000fe20000000a00 */
[----:B------:R-:W-:Y:S01]  /*9a10*/  IADD3 R7, P0, RZ, -R13, RZ ;  /* 0x8000000dff077210 */ /* 0x000fe20007f1e0ff */
[----:B------:R-:W-:Y:S01]  /*9a20*/  ULDC.64 UR10, c[0x0][0x8e8] ;  /* 0x00023a00000a7ab9 */ /* 0x000fe20000000a00 */
[----:B------:R-:W3:Y:S01]  /*9a30*/  LDC R22, c[0x0][0x148] ;  /* 0x00005200ff167b82 */ /* 0x000ee20000000800 */
[----:B------:R-:W-:Y:S01]  /*9a40*/  ULDC UR7, c[0x0][0x8c0] ;  /* 0x0002300000077ab9 */ /* 0x000fe20000000800 */
[----:B------:R-:W-:Y:S02]  /*9a50*/  IADD3.X R4, RZ, ~R4, RZ, P0, !PT ;  /* 0x80000004ff047210 */ /* 0x000fe400007fe4ff */
[----:B------:R-:W-:-:S03]  /*9a60*/  ISETP.NE.U32.AND P0, PT, RZ, UR10, PT ;  /* 0x0000000aff007c0c */ /* 0x000fc6000bf05070 */
[----:B------:R-:W-:Y:S01]  /*9a70*/  IMAD R6, R4, UR8, RZ ;  /* 0x0000000804067c24 */ /* 0x000fe2000f8e02ff */
[----:B------:R-:W-:Y:S01]  /*9a80*/  ISETP.NE.AND.EX P0, PT, RZ, UR11, PT, P0 ;  /* 0x0000000bff007c0c */ /* 0x000fe2000bf05300 */
[----:B------:R-:W-:Y:S01]  /*9a90*/  IMAD.WIDE.U32 R4, R7, UR8, R16 ;  /* 0x0000000807047c25 */ /* 0x000fe2000f8e0010 */
[----:B------:R-:W-:-:S03]  /*9aa0*/  ULDC UR8, c[0x0][0x154] ;  /* 0x0000550000087ab9 */ /* 0x000fc60000000800 */
[----:B------:R-:W-:Y:S02]  /*9ab0*/  IMAD R7, R7, UR9, R6 ;  /* 0x0000000907077c24 */ /* 0x000fe4000f8e0206 */
[----:B-1----:R-:W-:-:S03]  /*9ac0*/  IMAD.MOV R6, RZ, RZ, -R20 ;  /* 0x000000ffff067224 */ /* 0x002fc600078e0a14 */
[----:B------:R-:W-:Y:S01]  /*9ad0*/  IADD3 R5, R5, R7, RZ ;  /* 0x0000000705057210 */ /* 0x000fe20007ffe0ff */
[----:B--2---:R-:W-:Y:S01]  /*9ae0*/  IMAD R14, R15, R6, R14 ;  /* 0x000000060f0e7224 */ /* 0x004fe200078e020e */
[----:B------:R-:W-:Y:S02]  /*9af0*/  I2FP.F32.U32 R6, R11 ;  /* 0x0000000b00067245 */ /* 0x000fe40000201000 */
[--C-:B------:R-:W-:Y:S02]  /*9b00*/  SHF.R.U64 R15, R4, UR7, R5.reuse ;  /* 0x00000007040f7c19 */ /* 0x100fe40008001205 */
[----:B------:R-:W-:Y:S01]  /*9b10*/  SHF.R.U32.HI R4, RZ, UR7, R5 ;  /* 0x00000007ff047c19 */ /* 0x000fe20008011605 */
[----:B------:R-:W-:Y:S01]  /*9b20*/  FMUL R6, R6, UR8 ;  /* 0x0000000806067c20 */ /* 0x000fe20008400000 */
[----:B------:R-:W-:Y:S02]  /*9b30*/  ULDC UR7, c[0x0][0x8b0] ;  /* 0x00022c0000077ab9 */ /* 0x000fe40000000800 */
[--C-:B------:R-:W-:Y:S01]  /*9b40*/  SHF.R.U64 R21, R15, UR7, R4.reuse ;  /* 0x000000070f157c19 */ /* 0x100fe20008001204 */
[----:B------:R1:W2:Y:S01]  /*9b50*/  F2I.U32.TRUNC.NTZ R24, R6 ;  /* 0x0000000600187305 */ /* 0x0002a2000020f000 */
[----:B------:R-:W-:Y:S01]  /*9b60*/  SHF.R.U32.HI R4, RZ, UR7, R4 ;  /* 0x00000007ff047c19 */ /* 0x000fe20008011604 */
[----:B------:R-:W-:-:S03]  /*9b70*/  ULDC UR7, c[0x0][0x900] ;  /* 0x0002400000077ab9 */ /* 0x000fc60000000800 */
[--C-:B------:R-:W-:Y:S02]  /*9b80*/  SHF.R.U64 R20, R21, UR7, R4.reuse ;  /* 0x0000000715147c19 */ /* 0x100fe40008001204 */
[----:B------:R-:W-:-:S03]  /*9b90*/  SHF.R.U32.HI R23, RZ, UR7, R4 ;  /* 0x00000007ff177c19 */ /* 0x000fc60008011604 */
[----:B------:R-:W-:Y:S01]  /*9ba0*/  IMAD.MOV.U32 R4, RZ, RZ, R20 ;  /* 0x000000ffff047224 */ /* 0x000fe200078e0014 */
[----:B------:R-:W-:Y:S01]  /*9bb0*/  MOV R5, R23 ;  /* 0x0000001700057202 */ /* 0x000fe20000000f00 */
[----:B-1----:R-:W-:Y:S06]  /*9bc0*/  @!P0 BRA `(.L_x_220) ;  /* 0x0000000000288947 */ /* 0x002fec0003800000 */
        /* <DEDUP_REMOVED lines=10> */
.L_x_220:
[----:B------:R-:W-:Y:S01]  /*9c70*/  ISETP.NE.AND P0, PT, R2, 0x1, PT ;  /* 0x000000010200780c */ /* 0x000fe20003f05270 */
[----:B------:R-:W-:Y:S01]  /*9c80*/  ULDC UR7, c[0x0][0x8f0] ;  /* 0x00023c0000077ab9 */ /* 0x000fe20000000800 */
[----:B--2---:R-:W-:Y:S01]  /*9c90*/  IADD3 R24, -R24, RZ, RZ ;  /* 0x000000ff18187210 */ /* 0x004fe20007ffe1ff */
[----:B------:R-:W-:Y:S01]  /*9ca0*/  ULDC UR8, c[0x0][0x8b8] ;  /* 0x00022e0000087ab9 */ /* 0x000fe20000000800 */
[----:B------:R-:W-:Y:S01]  /*9cb0*/  SHF.R.U64 R4, R4, UR7, R5 ;  /* 0x0000000704047c19 */ /* 0x000fe20008001205 */
[----:B------:R-:W-:Y:S01]  /*9cc0*/  ULDC UR7, c[0x0][0x8e0] ;  /* 0x0002380000077ab9 */ /* 0x000fe20000000800 */
[----:B------:R-:W-:Y:S01]  /*9cd0*/  LOP3.LUT R21, R21, UR18, RZ, 0xc0, !PT ;  /* 0x0000001215157c12 */ /* 0x000fe2000f8ec0ff */
[----:B------:R-:W-:Y:S01]  /*9ce0*/  IMAD.MOV.U32 R6, RZ, RZ, R13 ;  /* 0x000000ffff067224 */ /* 0x000fe200078e000d */
[----:B------:R-:W-:Y:S01]  /*9cf0*/  LOP3.LUT R15, R15, UR6, RZ, 0xc0, !PT ;  /* 0x000000060f0f7c12 */ /* 0x000fe2000f8ec0ff */
[----:B------:R-:W-:Y:S02]  /*9d00*/  IMAD.MOV R5, RZ, RZ, -R4 ;  /* 0x000000ffff057224 */ /* 0x000fe400078e0a04 */
[----:B------:R-:W-:Y:S01]  /*9d10*/  IMAD R21, R4, UR19, R21 ;  /* 0x0000001304157c24 */ /* 0x000fe2000f8e0215 */
[----:B------:R-:W-:Y:S01]  /*9d20*/  MOV R4, 0x1 ;  /* 0x0000000100047802 */ /* 0x000fe20000000f00 */
[----:B---3--:R-:W-:-:S02]  /*9d30*/  @P0 IMAD R14, R22, R24, R11 ;  /* 0x00000018160e0224 */ /* 0x008fc400078e020b */
[----:B------:R-:W-:Y:S01]  /*9d40*/  IMAD R20, R5, UR7, R20 ;  /* 0x0000000705147c24 */ /* 0x000fe2000f8e0214 */
[----:B------:R-:W-:Y:S01]  /*9d50*/  ULDC UR7, c[0x0][0x8a8] ;  /* 0x00022a0000077ab9 */ /* 0x000fe20000000800 */
[----:B------:R-:W-:Y:S02]  /*9d60*/  IMAD R14, R21, UR8, R14 ;  /* 0x00000008150e7c24 */ /* 0x000fe4000f8e020e */
[----:B------:R-:W-:-:S05]  /*9d70*/  IMAD R5, R20, UR7, R15 ;  /* 0x0000000714057c24 */ /* 0x000fca000f8e020f */
[----:B------:R-:W-:Y:S02]  /*9d80*/  SEL R7, R5, R14, !P0 ;  /* 0x0000000e05077207 */ /* 0x000fe40004000000 */
[----:B------:R-:W-:-:S07]  /*9d90*/  SEL R20, R14, R5, !P0 ;  /* 0x000000050e147207 */ /* 0x000fce0004000000 */
.L_x_218:
[----:B------:R-:W-:Y:S05]  /*9da0*/  BSYNC B1 ;  /* 0x0000000000017941 */ /* 0x000fea0003800000 */
.L_x_217:
[----:B------:R-:W-:-:S13]  /*9db0*/  LOP3.LUT P0, RZ, R4, 0xff, RZ, 0xc0, !PT ;  /* 0x000000ff04ff7812 */ /* 0x000fda000780c0ff */
[----:B------:R-:W-:Y:S05]  /*9dc0*/  @P0 BRA `(.L_x_221) ;  /* 0xfffffff400440947 */ /* 0x000fea000383ffff */
[----:B------:R-:W-:Y:S05]  /*9dd0*/  BSYNC B0 ;  /* 0x0000000000007941 */ /* 0x000fea0003800000 */
.L_x_210:
[----:B------:R-:W-:-:S03]  /*9de0*/  UMOV UR7, 0xffffffff ;  /* 0xffffffff00077882 */ /* 0x000fc60000000000 */
[----:B------:R-:W-:Y:S05]  /*9df0*/  BRA.DIV UR7, `(.L_x_222) ;  /* 0x0000000e07747947 */ /* 0x000fea000b800000 */
[----:B------:R-:W-:-:S13]  /*9e00*/  ELECT P6, URZ, PT ;  /* 0x00000000003f782f */ /* 0x000fda00038c0000 */
.L_x_254:
[----:B------:R-:W-:Y:S04]  /*9e10*/  BSSY B0, `(.L_x_223) ;  /* 0x00000a0000007945 */ /* 0x000fe80003800000 */
[----:B------:R-:W-:Y:S05]  /*9e20*/  @!P6 BRA `(.L_x_224) ;  /* 0x000000080078e947 */ /* 0x000fea0003800000 */
[----:B------:R-:W-:-:S04]  /*9e30*/  LOP3.LUT R19, R19, 0x2, RZ, 0xfc, !PT ;  /* 0x0000000213137812 */ /* 0x000fc800078efcff */
[----:B------:R-:W-:-:S13]  /*9e40*/  ISETP.NE.AND P0, PT, R19, 0x3, PT ;  /* 0x000000031300780c */ /* 0x000fda0003f05270 */
[----:B------:R-:W-:Y:S05]  /*9e50*/  @!P0 BRA `(.L_x_225) ;  /* 0x0000000000048947 */ /* 0x000fea0003800000 */
[----:B------:R-:W-:Y:S01]  /*9e60*/  BPT.TRAP 0x1 ;  /* 0x000000040000795c */ /* 0x000fe20000300000 */
.L_x_225:
[----:B------:R-:W1:Y:S01]  /*9e70*/  S2R R3, SR_CgaCtaId ;  /* 0x0000000000037919 */ /* 0x000e620000008800 */
[----:B------:R-:W-:-:S04]  /*9e80*/  MOV R2, 0x400 ;  /* 0x0000040000027802 */ /* 0x000fc80000000f00 */
[----:B-1----:R-:W-:Y:S02]  /*9e90*/  LEA R3, R3, R2, 0x18 ;  /* 0x0000000203037211 */ /* 0x002fe400078ec0ff */
[----:B------:R-:W-:Y:S02]  /*9ea0*/  SHF.L.U32 R2, R0, 0x1f, RZ ;  /* 0x0000001f00027819 */ /* 0x000fe400000006ff */
[----:B------:R-:W-:-:S05]  /*9eb0*/  IADD3 R3, R3, 0x88, RZ ;  /* 0x0000008803037810 */ /* 0x000fca0007ffe0ff */
[C---:B------:R-:W-:Y:S01]  /*9ec0*/  IMAD R7, R12.reuse, 0x8, R3 ;  /* 0x000000080c077824 */ /* 0x040fe200078e0203 */
[----:B------:R-:W-:-:S03]  /*9ed0*/  IADD3 R12, R12, 0x1, RZ ;  /* 0x000000010c0c7810 */ /* 0x000fc60007ffe0ff */
[----:B------:R-:W1:Y:S01]  /*9ee0*/  SYNCS.PHASECHK.TRANS64.TRYWAIT P0, [R7+URZ], R2 ;  /* 0x00000002070075a7 */ /* 0x000e62000800017f */
[----:B------:R-:W-:-:S04]  /*9ef0*/  ISETP.NE.AND P1, PT, R12, 0x11, PT ;  /* 0x000000110c00780c */ /* 0x000fc80003f25270 */
[----:B------:R-:W-:Y:S02]  /*9f00*/  SEL R5, RZ, 0x1, P1 ;  /* 0x00000001ff057807 */ /* 0x000fe40000800000 */
[----:B------:R-:W-:Y:S02]  /*9f10*/  SEL R12, R12, RZ, P1 ;  /* 0x000000ff0c0c7207 */ /* 0x000fe40000800000 */
[----:B------:R-:W-:-:S03]  /*9f20*/  LOP3.LUT R5, R0, R5, RZ, 0x3c, !PT ;  /* 0x0000000500057212 */ /* 0x000fc600078e3cff */
[----:B------:R-:W-:Y:S01]  /*9f30*/  IMAD R9, R12, 0x8, R3 ;  /* 0x000000080c097824 */ /* 0x000fe200078e0203 */
[----:B------:R-:W-:Y:S01]  /*9f40*/  SHF.L.U32 R4, R5, 0x1f, RZ ;  /* 0x0000001f05047819 */ /* 0x000fe200000006ff */
[----:B-1----:R-:W-:Y:S06]  /*9f50*/  @!P0 BRA `(.L_x_226) ;  /* 0x0000000c003c8947 */ /* 0x002fec0003800000 */
.L_x_255:
[----:B------:R-:W2:Y:S01]  /*9f60*/  SYNCS.PHASECHK.TRANS64.TRYWAIT P0, [R9+URZ], R4 ;  /* 0x00000004090075a7 */ /* 0x000ea2000800017f */
[----:B------:R-:W-:-:S04]  /*9f70*/  IADD3 R0, R12, 0x1, RZ ;  /* 0x000000010c007810 */ /* 0x000fc80007ffe0ff */
[----:B------:R-:W-:-:S04]  /*9f80*/  ISETP.NE.AND P1, PT, R0, 0x11, PT ;  /* 0x000000110000780c */ /* 0x000fc80003f25270 */
[----:B-1----:R-:W-:Y:S02]  /*9f90*/  SEL R2, RZ, 0x1, P1 ;  /* 0x00000001ff027807 */ /* 0x002fe40000800000 */
[----:B------:R-:W-:Y:S02]  /*9fa0*/  SEL R0, R0, RZ, P1 ;  /* 0x000000ff00007207 */ /* 0x000fe40000800000 */
[----:B------:R-:W-:-:S03]  /*9fb0*/  LOP3.LUT R7, R5, R2, RZ, 0x3c, !PT ;  /* 0x0000000205077212 */ /* 0x000fc600078e3cff */
[----:B------:R-:W-:Y:S01]  /*9fc0*/  IMAD R6, R0, 0x8, R3 ;  /* 0x0000000800067824 */ /* 0x000fe200078e0203 */
[----:B------:R-:W-:Y:S01]  /*9fd0*/  SHF.L.U32 R5, R7, 0x1f, RZ ;  /* 0x0000001f07057819 */ /* 0x000fe200000006ff */
[----:B--2---:R-:W-:Y:S06]  /*9fe0*/  @!P0 BRA `(.L_x_227) ;  /* 0x0000000c002c8947 */ /* 0x004fec0003800000 */
.L_x_256:
[----:B------:R-:W2:Y:S01]  /*9ff0*/  SYNCS.PHASECHK.TRANS64.TRYWAIT P0, [R6+URZ], R5 ;  /* 0x00000005060075a7 */ /* 0x000ea2000800017f */
[----:B------:R-:W-:-:S04]  /*a000*/  IADD3 R0, R0, 0x1, RZ ;  /* 0x0000000100007810 */ /* 0x000fc80007ffe0ff */
[----:B------:R-:W-:-:S04]  /*a010*/  ISETP.NE.AND P1, PT, R0, 0x11, PT ;  /* 0x000000110000780c */ /* 0x000fc80003f25270 */
[----:B------:R-:W-:Y:S02]  /*a020*/  SEL R2, RZ, 0x1, P1 ;  /* 0x00000001ff027807 */ /* 0x000fe40000800000 */
[----:B------:R-:W-:Y:S02]  /*a030*/  SEL R0, R0, RZ, P1 ;  /* 0x000000ff00007207 */ /* 0x000fe40000800000 */
[----:B------:R-:W-:-:S03]  /*a040*/  LOP3.LUT R7, R7, R2, RZ, 0x3c, !PT ;  /* 0x0000000207077212 */ /* 0x000fc600078e3cff */
[----:B-1----:R-:W-:Y:S01]  /*a050*/  IMAD R9, R0, 0x8, R3 ;  /* 0x0000000800097824 */ /* 0x002fe200078e0203 */
[----:B------:R-:W-:Y:S01]  /*a060*/  SHF.L.U32 R4, R7, 0x1f, RZ ;  /* 0x0000001f07047819 */ /* 0x000fe200000006ff */
[----:B--2---:R-:W-:Y:S06]  /*a070*/  @!P0 BRA `(.L_x_228) ;  /* 0x0000000c001c8947 */ /* 0x004fec0003800000 */
.L_x_257:
        /* <DEDUP_REMOVED lines=9> */
.L_x_258:
        /* <DEDUP_REMOVED lines=9> */
.L_x_259:
        /* <DEDUP_REMOVED lines=9> */
.L_x_260:
        /* <DEDUP_REMOVED lines=9> */
.L_x_261:
        /* <DEDUP_REMOVED lines=9> */
.L_x_262:
        /* <DEDUP_REMOVED lines=9> */
.L_x_263:
        /* <DEDUP_REMOVED lines=9> */
.L_x_264:
        /* <DEDUP_REMOVED lines=9> */
.L_x_265:
        /* <DEDUP_REMOVED lines=9> */
.L_x_266:
        /* <DEDUP_REMOVED lines=9> */
.L_x_267:
        /* <DEDUP_REMOVED lines=9> */
.L_x_268:
        /* <DEDUP_REMOVED lines=9> */
.L_x_269:
[----:B------:R-:W2:Y:S01]  /*a740*/  SYNCS.PHASECHK.TRANS64.TRYWAIT P0, [R9+URZ], R4 ;  /* 0x00000004090075a7 */ /* 0x000ea2000800017f */
[----:B------:R-:W-:-:S04]  /*a750*/  IADD3 R0, R0, 0x1, RZ ;  /* 0x0000000100007810 */ /* 0x000fc80007ffe0ff */
[----:B------:R-:W-:-:S04]  /*a760*/  ISETP.NE.AND P1, PT, R0, 0x11, PT ;  /* 0x000000110000780c */ /* 0x000fc80003f25270 */
[----:B------:R-:W-:Y:S02]  /*a770*/  SEL R2, RZ, 0x1, P1 ;  /* 0x00000001ff027807 */ /* 0x000fe40000800000 */
[----:B------:R-:W-:Y:S02]  /*a780*/  SEL R0, R0, RZ, P1 ;  /* 0x000000ff00007207 */ /* 0x000fe40000800000 */
[----:B------:R-:W-:Y:S01]  /*a790*/  LOP3.LUT R2, R7, R2, RZ, 0x3c, !PT ;  /* 0x0000000207027212 */ /* 0x000fe200078e3cff */
[----:B--2---:R-:W-:Y:S06]  /*a7a0*/  @!P0 BRA `(.L_x_241) ;  /* 0x0000000800548947 */ /* 0x004fec0003800000 */
.L_x_270:
[----:B------:R-:W-:Y:S01]  /*a7b0*/  IMAD R3, R0, 0x8, R3 ;  /* 0x0000000800037824 */ /* 0x000fe200078e0203 */
[----:B------:R-:W-:-:S07]  /*a7c0*/  SHF.L.U32 R0, R2, 0x1f, RZ ;  /* 0x0000001f02007819 */ /* 0x000fce00000006ff */
.L_x_242:
[----:B---3--:R3:W4:Y:S02]  /*a7d0*/  SYNCS.PHASECHK.TRANS64.TRYWAIT P0, [R3+URZ], R0 ;  /* 0x00000000030075a7 */ /* 0x008724000800017f */
[----:B----4-:R-:W-:Y:S05]  /*a7e0*/  @!P0 NANOSLEEP.SYNCS 0x989680 ;  /* 0x009896800000895d */ /* 0x010fea0003900000 */
[----:B------:R-:W4:Y:S02]  /*a7f0*/  @!P0 SYNCS.PHASECHK.TRANS64 P0, [R3+URZ], R0 ;  /* 0x00000000030085a7 */ /* 0x000f24000800007f */
[----:B----4-:R-:W-:Y:S05]  /*a800*/  @!P0 BRA `(.L_x_242) ;  /* 0xfffffffc00f08947 */ /* 0x010fea000383ffff */
.L_x_224:
[----:B------:R-:W-:Y:S05]  /*a810*/  BSYNC B0 ;  /* 0x0000000000007941 */ /* 0x000fea0003800000 */
.L_x_223:
[----:B------:R-:W-:Y:S05]  /*a820*/  EXIT ;  /* 0x000000000000794d */ /* 0x000fea0003800000 */
.L_x_25:
[----:B--2---:R-:W-:-:S04]  /*a830*/  MOV R5, UR5 ;  /* 0x0000000500057c02 */ /* 0x004fc80008000f00 */
[----:B------:R2:W3:Y:S03]  /*a840*/  SYNCS.PHASECHK.TRANS64.TRYWAIT P0, [R5+URZ], R0 ;  /* 0x00000000050075a7 */ /* 0x0004e6000800017f */
[----:B---3--:R-:W-:Y:S05]  /*a850*/  @!P0 NANOSLEEP.SYNCS 0x989680 ;  /* 0x009896800000895d */ /* 0x008fea0003900000 */
[----:B------:R-:W3:Y:S02]  /*a860*/  @!P0 SYNCS.PHASECHK.TRANS64 P0, [R5+URZ], R0 ;  /* 0x00000000050085a7 */ /* 0x000ee4000800007f */
[----:B---3--:R-:W-:Y:S05]  /*a870*/  @!P0 BRA `(.L_x_25) ;  /* 0xfffffffc00ec8947 */ /* 0x008fea000383ffff */
[----:B------:R-:W-:Y:S05]  /*a880*/  BRA `(.L_x_24) ;  /* 0xffffff7400187947 */ /* 0x000fea000383ffff */
.L_x_31:
[----:B--2---:R-:W-:-:S04]  /*a890*/  IMAD.U32 R6, RZ, RZ, UR8 ;  /* 0x00000008ff067e24 */ /* 0x004fc8000f8e00ff */
[----:B------:R2:W3:Y:S03]  /*a8a0*/  SYNCS.PHASECHK.TRANS64.TRYWAIT P0, [R6+URZ], R5 ;  /* 0x00000005060075a7 */ /* 0x0004e6000800017f */
[----:B---3--:R-:W-:Y:S05]  /*a8b0*/  @!P0 NANOSLEEP.SYNCS 0x989680 ;  /* 0x009896800000895d */ /* 0x008fea0003900000 */
[----:B------:R-:W3:Y:S02]  /*a8c0*/  @!P0 SYNCS.PHASECHK.TRANS64 P0, [R6+URZ], R5 ;  /* 0x00000005060085a7 */ /* 0x000ee4000800007f */
[----:B---3--:R-:W-:Y:S05]  /*a8d0*/  @!P0 BRA `(.L_x_31) ;  /* 0xfffffffc00ec8947 */ /* 0x008fea000383ffff */
[----:B------:R-:W-:Y:S05]  /*a8e0*/  BRA `(.L_x_30) ;  /* 0xffffff78009c7947 */ /* 0x000fea000383ffff */
.L_x_57:
[----:B-1----:R1:W2:Y:S02]  /*a8f0*/  SYNCS.PHASECHK.TRANS64.TRYWAIT P2, [R13+URZ+0x110], R0 ;  /* 0x000110000d0075a7 */ /* 0x0022a4000804017f */
[----:B--2---:R-:W-:Y:S05]  /*a900*/  @!P2 NANOSLEEP.SYNCS 0x989680 ;  /* 0x009896800000a95d */ /* 0x004fea0003900000 */
[----:B------:R-:W2:Y:S02]  /*a910*/  @!P2 SYNCS.PHASECHK.TRANS64 P2, [R13+URZ+0x110], R0 ;  /* 0x000110000d00a5a7 */ /* 0x000ea4000804007f */
[----:B--2---:R-:W-:Y:S05]  /*a920*/  @!P2 BRA `(.L_x_57) ;  /* 0xfffffffc00f0a947 */ /* 0x004fea000383ffff */
[----:B------:R-:W-:Y:S05]  /*a930*/  BRA `(.L_x_243) ;  /* 0xffffff8800b87947 */ /* 0x000fea000383ffff */
.L_x_116:
[----:B-1----:R1:W2:Y:S02]  /*a940*/  SYNCS.PHASECHK.TRANS64.TRYWAIT P0, [R12+URZ+0x110], R9 ;  /* 0x000110090c0075a7 */ /* 0x0022a4000800017f */
[----:B--2---:R-:W-:Y:S05]  /*a950*/  @!P0 NANOSLEEP.SYNCS 0x989680 ;  /* 0x009896800000895d */ /* 0x004fea0003900000 */
[----:B------:R-:W2:Y:S02]  /*a960*/  @!P0 SYNCS.PHASECHK.TRANS64 P0, [R12+URZ+0x110], R9 ;  /* 0x000110090c0085a7 */ /* 0x000ea4000800007f */
[----:B--2---:R-:W-:Y:S05]  /*a970*/  @!P0 BRA `(.L_x_116) ;  /* 0xfffffffc00f08947 */ /* 0x004fea000383ffff */
[----:B------:R-:W-:Y:S05]  /*a980*/  BRA `(.L_x_244) ;  /* 0xffffffac00047947 */ /* 0x000fea000383ffff */
.L_x_180:
[----:B-1----:R-:W-:-:S04]  /*a990*/  MOV R4, UR4 ;  /* 0x0000000400047c02 */ /* 0x002fc80008000f00 */
[----:B------:R1:W2:Y:S03]  /*a9a0*/  SYNCS.PHASECHK.TRANS64.TRYWAIT P0, [R4+URZ+0x138], R3 ;  /* 0x00013803040075a7 */ /* 0x0002a6000800017f */
[----:B--2---:R-:W-:Y:S05]  /*a9b0*/  @!P0 NANOSLEEP.SYNCS 0x989680 ;  /* 0x009896800000895d */ /* 0x004fea0003900000 */
[----:B------:R-:W2:Y:S02]  /*a9c0*/  @!P0 SYNCS.PHASECHK.TRANS64 P0, [R4+URZ+0x138], R3 ;  /* 0x00013803040085a7 */ /* 0x000ea4000800007f */
[----:B--2---:R-:W-:Y:S05]  /*a9d0*/  @!P0 BRA `(.L_x_180) ;  /* 0xfffffffc00ec8947 */ /* 0x004fea000383ffff */
[----:B------:R-:W-:Y:S05]  /*a9e0*/  BRA `(.L_x_179) ;  /* 0xffffffd800307947 */ /* 0x000fea000383ffff */
.L_x_189:
[----:B-1----:R-:W-:-:S04]  /*a9f0*/  IMAD.U32 R5, RZ, RZ, UR5 ;  /* 0x00000005ff057e24 */ /* 0x002fc8000f8e00ff */
[----:B------:R1:W2:Y:S03]  /*aa00*/  SYNCS.PHASECHK.TRANS64.TRYWAIT P1, [R5+URZ+0x120], R4 ;  /* 0x00012004050075a7 */ /* 0x0002a6000802017f */
[----:B--2---:R-:W-:Y:S05]  /*aa10*/  @!P1 NANOSLEEP.SYNCS 0x989680 ;  /* 0x009896800000995d */ /* 0x004fea0003900000 */
[----:B------:R-:W2:Y:S02]  /*aa20*/  @!P1 SYNCS.PHASECHK.TRANS64 P1, [R5+URZ+0x120], R4 ;  /* 0x00012004050095a7 */ /* 0x000ea4000802007f */
[----:B--2---:R-:W-:Y:S05]  /*aa30*/  @!P1 BRA `(.L_x_189) ;  /* 0xfffffffc00ec9947 */ /* 0x004fea000383ffff */
[----:B------:R-:W-:Y:S05]  /*aa40*/  BRA `(.L_x_245) ;  /* 0xffffffdc001c7947 */ /* 0x000fea000383ffff */
.L_x_195:
[----:B-12---:R-:W-:-:S04]  /*aa50*/  MOV R5, UR5 ;  /* 0x0000000500057c02 */ /* 0x006fc80008000f00 */
[----:B------:R1:W2:Y:S03]  /*aa60*/  SYNCS.PHASECHK.TRANS64.TRYWAIT P1, [R5+URZ+0x128], R4 ;  /* 0x00012804050075a7 */ /* 0x0002a6000802017f */
[----:B--2---:R-:W-:Y:S05]  /*aa70*/  @!P1 NANOSLEEP.SYNCS 0x989680 ;  /* 0x009896800000995d */ /* 0x004fea0003900000 */
[----:B------:R-:W2:Y:S02]  /*aa80*/  @!P1 SYNCS.PHASECHK.TRANS64 P1, [R5+URZ+0x128], R4 ;  /* 0x00012804050095a7 */ /* 0x000ea4000802007f */
[----:B--2---:R-:W-:Y:S05]  /*aa90*/  @!P1 BRA `(.L_x_195) ;  /* 0xfffffffc00ec9947 */ /* 0x004fea000383ffff */
[----:B------:R-:W-:Y:S05]  /*aaa0*/  BRA `(.L_x_246) ;  /* 0xffffffdc00647947 */ /* 0x000fea000383ffff */
.L_x_207:
[----:B-1----:R1:W3:Y:S02]  /*aab0*/  SYNCS.PHASECHK.TRANS64.TRYWAIT P0, [R3+URZ+0x120], R0 ;  /* 0x00012000030075a7 */ /* 0x0022e4000800017f */
[----:B---3--:R-:W-:Y:S05]  /*aac0*/  @!P0 NANOSLEEP.SYNCS 0x989680 ;  /* 0x009896800000895d */ /* 0x008fea0003900000 */
[----:B------:R-:W3:Y:S02]  /*aad0*/  @!P0 SYNCS.PHASECHK.TRANS64 P0, [R3+URZ+0x120], R0 ;  /* 0x00012000030085a7 */ /* 0x000ee4000800007f */
[----:B---3--:R-:W-:Y:S05]  /*aae0*/  @!P0 BRA `(.L_x_207) ;  /* 0xfffffffc00f08947 */ /* 0x008fea000383ffff */
[----:B------:R-:W-:Y:S05]  /*aaf0*/  BRA `(.L_x_247) ;  /* 0xffffffe400647947 */ /* 0x000fea000383ffff */
.L_x_211:
[----:B------:R-:W-:Y:S01]  /*ab00*/  BSSY B1, `(.L_x_248) ;  /* 0x0000006000017945 */ /* 0x000fe20003800000 */
[----:B------:R-:W-:-:S07]  /*ab10*/  IMAD.MOV.U32 R15, RZ, RZ, -0x1 ;  /* 0xffffffffff0f7424 */ /* 0x000fce00078e00ff */
[----:B------:R-:W-:Y:S05]  /*ab20*/  WARPSYNC.COLLECTIVE R15, `(.L_x_249) ;  /* 0x000000000f0c7348 */ /* 0x000fea0003c00000 */
[----:B------:R-:W-:Y:S02]  /*ab30*/  ELECT P6, UR62, PT ;  /* 0x00000000003e782f */ /* 0x000fe400038c0000 */
[----:B------:R-:W-:Y:S01]  /*ab40*/  MOV R14, UR62 ;  /* 0x0000003e000e7c02 */ /* 0x000fe20008000f00 */
[----:B------:R-:W-:Y:S10]  /*ab50*/  ENDCOLLECTIVE ;  /* 0x000000000000791b */ /* 0x000ff40003800000 */
.L_x_249:
[----:B------:R-:W-:Y:S05]  /*ab60*/  BSYNC B1 ;  /* 0x0000000000017941 */ /* 0x000fea0003800000 */
.L_x_248:
[----:B------:R-:W-:Y:S05]  /*ab70*/  BRA `(.L_x_250) ;  /* 0xffffffe400e47947 */ /* 0x000fea000383ffff */
.L_x_214:
[----:B-1----:R1:W2:Y:S02]  /*ab80*/  SYNCS.PHASECHK.TRANS64.TRYWAIT P0, [R14+URZ+0x88], R11 ;  /* 0x0000880b0e0075a7 */ /* 0x0022a4000800017f */
[----:B--2---:R-:W-:Y:S05]  /*ab90*/  @!P0 NANOSLEEP.SYNCS 0x989680 ;  /* 0x009896800000895d */ /* 0x004fea0003900000 */
[----:B------:R-:W2:Y:S02]  /*aba0*/  @!P0 SYNCS.PHASECHK.TRANS64 P0, [R14+URZ+0x88], R11 ;  /* 0x0000880b0e0085a7 */ /* 0x000ea4000800007f */
[----:B--2---:R-:W-:Y:S05]  /*abb0*/  @!P0 BRA `(.L_x_214) ;  /* 0xfffffffc00f08947 */ /* 0x004fea000383ffff */
[----:B------:R-:W-:Y:S05]  /*abc0*/  BRA `(.L_x_251) ;  /* 0xffffffe8001c7947 */ /* 0x000fea000383ffff */
.L_x_222:
[----:B------:R-:W-:Y:S01]  /*abd0*/  BSSY B0, `(.L_x_252) ;  /* 0x0000006000007945 */ /* 0x000fe20003800000 */
[----:B------:R-:W-:-:S07]  /*abe0*/  MOV R15, 0xffffffff ;  /* 0xffffffff000f7802 */ /* 0x000fce0000000f00 */
[----:B------:R-:W-:Y:S05]  /*abf0*/  WARPSYNC.COLLECTIVE R15, `(.L_x_253) ;  /* 0x000000000f0c7348 */ /* 0x000fea0003c00000 */
[----:B------:R-:W-:Y:S02]  /*ac00*/  ELECT P6, UR62, PT ;  /* 0x00000000003e782f */ /* 0x000fe400038c0000 */
[----:B------:R-:W-:Y:S01]  /*ac10*/  MOV R14, UR62 ;  /* 0x0000003e000e7c02 */ /* 0x000fe20008000f00 */
[----:B------:R-:W-:Y:S10]  /*ac20*/  ENDCOLLECTIVE ;  /* 0x000000000000791b */ /* 0x000ff40003800000 */
.L_x_253:
[----:B------:R-:W-:Y:S05]  /*ac30*/  BSYNC B0 ;  /* 0x0000000000007941 */ /* 0x000fea0003800000 */
.L_x_252:
[----:B------:R-:W-:Y:S05]  /*ac40*/  BRA `(.L_x_254) ;  /* 0xfffffff000707947 */ /* 0x000fea000383ffff */
.L_x_226:
[----:B-1----:R1:W2:Y:S02]  /*ac50*/  SYNCS.PHASECHK.TRANS64.TRYWAIT P0, [R7+URZ], R2 ;  /* 0x00000002070075a7 */ /* 0x0022a4000800017f */
[----:B--2---:R-:W-:Y:S05]  /*ac60*/  @!P0 NANOSLEEP.SYNCS 0x989680 ;  /* 0x009896800000895d */ /* 0x004fea0003900000 */
[----:B------:R-:W2:Y:S02]  /*ac70*/  @!P0 SYNCS.PHASECHK.TRANS64 P0, [R7+URZ], R2 ;  /* 0x00000002070085a7 */ /* 0x000ea4000800007f */
[----:B--2---:R-:W-:Y:S05]  /*ac80*/  @!P0 BRA `(.L_x_226) ;  /* 0xfffffffc00f08947 */ /* 0x004fea000383ffff */
[----:B------:R-:W-:Y:S05]  /*ac90*/  BRA `(.L_x_255) ;  /* 0xfffffff000b07947 */ /* 0x000fea000383ffff */
.L_x_227:
[----:B-1----:R1:W2:Y:S02]  /*aca0*/  SYNCS.PHASECHK.TRANS64.TRYWAIT P0, [R9+URZ], R4 ;  /* 0x00000004090075a7 */ /* 0x0022a4000800017f */
[----:B--2---:R-:W-:Y:S05]  /*acb0*/  @!P0 NANOSLEEP.SYNCS 0x989680 ;  /* 0x009896800000895d */ /* 0x004fea0003900000 */
[----:B------:R-:W2:Y:S02]  /*acc0*/  @!P0 SYNCS.PHASECHK.TRANS64 P0, [R9+URZ], R4 ;  /* 0x00000004090085a7 */ /* 0x000ea4000800007f */
[----:B--2---:R-:W-:Y:S05]  /*acd0*/  @!P0 BRA `(.L_x_227) ;  /* 0xfffffffc00f08947 */ /* 0x004fea000383ffff */
[----:B------:R-:W-:Y:S05]  /*ace0*/  BRA `(.L_x_256) ;  /* 0xfffffff000c07947 */ /* 0x000fea000383ffff */
.L_x_228:
[----:B-1----:R1:W2:Y:S02]  /*acf0*/  SYNCS.PHASECHK.TRANS64.TRYWAIT P0, [R6+URZ], R5 ;  /* 0x00000005060075a7 */ /* 0x0022a4000800017f */
[----:B--2---:R-:W-:Y:S05]  /*ad00*/  @!P0 NANOSLEEP.SYNCS 0x989680 ;  /* 0x009896800000895d */ /* 0x004fea0003900000 */
[----:B------:R-:W2:Y:S02]  /*ad10*/  @!P0 SYNCS.PHASECHK.TRANS64 P0, [R6+URZ], R5 ;  /* 0x00000005060085a7 */ /* 0x000ea4000800007f */
[----:B--2---:R-:W-:Y:S05]  /*ad20*/  @!P0 BRA `(.L_x_228) ;  /* 0xfffffffc00f08947 */ /* 0x004fea000383ffff */
[----:B------:R-:W-:Y:S05]  /*ad30*/  BRA `(.L_x_257) ;  /* 0xfffffff000d07947 */ /* 0x000fea000383ffff */
.L_x_229:
[----:B-1----:R1:W2:Y:S02]  /*ad40*/  SYNCS.PHASECHK.TRANS64.TRYWAIT P0, [R9+URZ], R4 ;  /* 0x00000004090075a7 */ /* 0x0022a4000800017f */
[----:B--2---:R-:W-:Y:S05]  /*ad50*/  @!P0 NANOSLEEP.SYNCS 0x989680 ;  /* 0x009896800000895d */ /* 0x004fea0003900000 */
[----:B------:R-:W2:Y:S02]  /*ad60*/  @!P0 SYNCS.PHASECHK.TRANS64 P0, [R9+URZ], R4 ;  /* 0x00000004090085a7 */ /* 0x000ea4000800007f */
[----:B--2---:R-:W-:Y:S05]  /*ad70*/  @!P0 BRA `(.L_x_229) ;  /* 0xfffffffc00f08947 */ /* 0x004fea000383ffff */
[----:B------:R-:W-:Y:S05]  /*ad80*/  BRA `(.L_x_258) ;  /* 0xfffffff000e07947 */ /* 0x000fea000383ffff */
.L_x_230:
[----:B-1----:R1:W2:Y:S02]  /*ad90*/  SYNCS.PHASECHK.TRANS64.TRYWAIT P0, [R6+URZ], R5 ;  /* 0x00000005060075a7 */ /* 0x0022a4000800017f */
[----:B--2---:R-:W-:Y:S05]  /*ada0*/  @!P0 NANOSLEEP.SYNCS 0x989680 ;  /* 0x009896800000895d */ /* 0x004fea0003900000 */
[----:B------:R-:W2:Y:S02]  /*adb0*/  @!P0 SYNCS.PHASECHK.TRANS64 P0, [R6+URZ], R5 ;  /* 0x00000005060085a7 */ /* 0x000ea4000800007f */
[----:B--2---:R-:W-:Y:S05]  /*adc0*/  @!P0 BRA `(.L_x_230) ;  /* 0xfffffffc00f08947 */ /* 0x004fea000383ffff */
[----:B------:R-:W-:Y:S05]  /*add0*/  BRA `(.L_x_259) ;  /* 0xfffffff000f07947 */ /* 0x000fea000383ffff */
.L_x_231:
[----:B-1----:R1:W2:Y:S02]  /*ade0*/  SYNCS.PHASECHK.TRANS64.TRYWAIT P0, [R9+URZ], R4 ;  /* 0x00000004090075a7 */ /* 0x0022a4000800017f */
[----:B--2---:R-:W-:Y:S05]  /*adf0*/  @!P0 NANOSLEEP.SYNCS 0x989680 ;  /* 0x009896800000895d */ /* 0x004fea0003900000 */
[----:B------:R-:W2:Y:S02]  /*ae00*/  @!P0 SYNCS.PHASECHK.TRANS64 P0, [R9+URZ], R4 ;  /* 0x00000004090085a7 */ /* 0x000ea4000800007f */
[----:B--2---:R-:W-:Y:S05]  /*ae10*/  @!P0 BRA `(.L_x_231) ;  /* 0xfffffffc00f08947 */ /* 0x004fea000383ffff */
[----:B------:R-:W-:Y:S05]  /*ae20*/  BRA `(.L_x_260) ;  /* 0xfffffff400007947 */ /* 0x000fea000383ffff */
.L_x_232:
[----:B-1----:R1:W2:Y:S02]  /*ae30*/  SYNCS.PHASECHK.TRANS64.TRYWAIT P0, [R6+URZ], R5 ;  /* 0x00000005060075a7 */ /* 0x0022a4000800017f */
[----:B--2---:R-:W-:Y:S05]  /*ae40*/  @!P0 NANOSLEEP.SYNCS 0x989680 ;  /* 0x009896800000895d */ /* 0x004fea0003900000 */
[----:B------:R-:W2:Y:S02]  /*ae50*/  @!P0 SYNCS.PHASECHK.TRANS64 P0, [R6+URZ], R5 ;  /* 0x00000005060085a7 */ /* 0x000ea4000800007f */
[----:B--2---:R-:W-:Y:S05]  /*ae60*/  @!P0 BRA `(.L_x_232) ;  /* 0xfffffffc00f08947 */ /* 0x004fea000383ffff */
[----:B------:R-:W-:Y:S05]  /*ae70*/  BRA `(.L_x_261) ;  /* 0xfffffff400107947 */ /* 0x000fea000383ffff */
.L_x_233:
[----:B-1----:R1:W2:Y:S02]  /*ae80*/  SYNCS.PHASECHK.TRANS64.TRYWAIT P0, [R9+URZ], R4 ;  /* 0x00000004090075a7 */ /* 0x0022a4000800017f */
[----:B--2---:R-:W-:Y:S05]  /*ae90*/  @!P0 NANOSLEEP.SYNCS 0x989680 ;  /* 0x009896800000895d */ /* 0x004fea0003900000 */
[----:B------:R-:W2:Y:S02]  /*aea0*/  @!P0 SYNCS.PHASECHK.TRANS64 P0, [R9+URZ], R4 ;  /* 0x00000004090085a7 */ /* 0x000ea4000800007f */
[----:B--2---:R-:W-:Y:S05]  /*aeb0*/  @!P0 BRA `(.L_x_233) ;  /* 0xfffffffc00f08947 */ /* 0x004fea000383ffff */
[----:B------:R-:W-:Y:S05]  /*aec0*/  BRA `(.L_x_262) ;  /* 0xfffffff400207947 */ /* 0x000fea000383ffff */
.L_x_234:
[----:B-1----:R1:W2:Y:S02]  /*aed0*/  SYNCS.PHASECHK.TRANS64.TRYWAIT P0, [R6+URZ], R5 ;  /* 0x00000005060075a7 */ /* 0x0022a4000800017f */
[----:B--2---:R-:W-:Y:S05]  /*aee0*/  @!P0 NANOSLEEP.SYNCS 0x989680 ;  /* 0x009896800000895d */ /* 0x004fea0003900000 */
[----:B------:R-:W2:Y:S02]  /*aef0*/  @!P0 SYNCS.PHASECHK.TRANS64 P0, [R6+URZ], R5 ;  /* 0x00000005060085a7 */ /* 0x000ea4000800007f */
[----:B--2---:R-:W-:Y:S05]  /*af00*/  @!P0 BRA `(.L_x_234) ;  /* 0xfffffffc00f08947 */ /* 0x004fea000383ffff */
[----:B------:R-:W-:Y:S05]  /*af10*/  BRA `(.L_x_263) ;  /* 0xfffffff400307947 */ /* 0x000fea000383ffff */
.L_x_235:
[----:B-1----:R1:W2:Y:S02]  /*af20*/  SYNCS.PHASECHK.TRANS64.TRYWAIT P0, [R9+URZ], R4 ;  /* 0x00000004090075a7 */ /* 0x0022a4000800017f */
[----:B--2---:R-:W-:Y:S05]  /*af30*/  @!P0 NANOSLEEP.SYNCS 0x989680 ;  /* 0x009896800000895d */ /* 0x004fea0003900000 */
[----:B------:R-:W2:Y:S02]  /*af40*/  @!P0 SYNCS.PHASECHK.TRANS64 P0, [R9+URZ], R4 ;  /* 0x00000004090085a7 */ /* 0x000ea4000800007f */
[----:B--2---:R-:W-:Y:S05]  /*af50*/  @!P0 BRA `(.L_x_235) ;  /* 0xfffffffc00f08947 */ /* 0x004fea000383ffff */
[----:B------:R-:W-:Y:S05]  /*af60*/  BRA `(.L_x_264) ;  /* 0xfffffff400407947 */ /* 0x000fea000383ffff */
.L_x_236:
[----:B-1----:R1:W2:Y:S02]  /*af70*/  SYNCS.PHASECHK.TRANS64.TRYWAIT P0, [R6+URZ], R5 ;  /* 0x00000005060075a7 */ /* 0x0022a4000800017f */
[----:B--2---:R-:W-:Y:S05]  /*af80*/  @!P0 NANOSLEEP.SYNCS 0x989680 ;  /* 0x009896800000895d */ /* 0x004fea0003900000 */
[----:B------:R-:W2:Y:S02]  /*af90*/  @!P0 SYNCS.PHASECHK.TRANS64 P0, [R6+URZ], R5 ;  /* 0x00000005060085a7 */ /* 0x000ea4000800007f */
[----:B--2---:R-:W-:Y:S05]  /*afa0*/  @!P0 BRA `(.L_x_236) ;  /* 0xfffffffc00f08947 */ /* 0x004fea000383ffff */
[----:B------:R-:W-:Y:S05]  /*afb0*/  BRA `(.L_x_265) ;  /* 0xfffffff400507947 */ /* 0x000fea000383ffff */
.L_x_237:
[----:B-1----:R1:W2:Y:S02]  /*afc0*/  SYNCS.PHASECHK.TRANS64.TRYWAIT P0, [R9+URZ], R4 ;  /* 0x00000004090075a7 */ /* 0x0022a4000800017f */
[----:B--2---:R-:W-:Y:S05]  /*afd0*/  @!P0 NANOSLEEP.SYNCS 0x989680 ;  /* 0x009896800000895d */ /* 0x004fea0003900000 */
[----:B------:R-:W2:Y:S02]  /*afe0*/  @!P0 SYNCS.PHASECHK.TRANS64 P0, [R9+URZ], R4 ;  /* 0x00000004090085a7 */ /* 0x000ea4000800007f */
[----:B--2---:R-:W-:Y:S05]  /*aff0*/  @!P0 BRA `(.L_x_237) ;  /* 0xfffffffc00f08947 */ /* 0x004fea000383ffff */
[----:B------:R-:W-:Y:S05]  /*b000*/  BRA `(.L_x_266) ;  /* 0xfffffff400607947 */ /* 0x000fea000383ffff */
.L_x_238:
[----:B-1----:R1:W2:Y:S02]  /*b010*/  SYNCS.PHASECHK.TRANS64.TRYWAIT P0, [R6+URZ], R5 ;  /* 0x00000005060075a7 */ /* 0x0022a4000800017f */
[----:B--2---:R-:W-:Y:S05]  /*b020*/  @!P0 NANOSLEEP.SYNCS 0x989680 ;  /* 0x009896800000895d */ /* 0x004fea0003900000 */
[----:B------:R-:W2:Y:S02]  /*b030*/  @!P0 SYNCS.PHASECHK.TRANS64 P0, [R6+URZ], R5 ;  /* 0x00000005060085a7 */ /* 0x000ea4000800007f */
[----:B--2---:R-:W-:Y:S05]  /*b040*/  @!P0 BRA `(.L_x_238) ;  /* 0xfffffffc00f08947 */ /* 0x004fea000383ffff */
[----:B------:R-:W-:Y:S05]  /*b050*/  BRA `(.L_x_267) ;  /* 0xfffffff400707947 */ /* 0x000fea000383ffff */
.L_x_239:
[----:B-1----:R1:W2:Y:S02]  /*b060*/  SYNCS.PHASECHK.TRANS64.TRYWAIT P0, [R9+URZ], R4 ;  /* 0x00000004090075a7 */ /* 0x0022a4000800017f */
[----:B--2---:R-:W-:Y:S05]  /*b070*/  @!P0 NANOSLEEP.SYNCS 0x989680 ;  /* 0x009896800000895d */ /* 0x004fea0003900000 */
[----:B------:R-:W2:Y:S02]  /*b080*/  @!P0 SYNCS.PHASECHK.TRANS64 P0, [R9+URZ], R4 ;  /* 0x00000004090085a7 */ /* 0x000ea4000800007f */
[----:B--2---:R-:W-:Y:S05]  /*b090*/  @!P0 BRA `(.L_x_239) ;  /* 0xfffffffc00f08947 */ /* 0x004fea000383ffff */
[----:B------:R-:W-:Y:S05]  /*b0a0*/  BRA `(.L_x_268) ;  /* 0xfffffff400807947 */ /* 0x000fea000383ffff */
.L_x_240:
[----:B-1----:R1:W2:Y:S02]  /*b0b0*/  SYNCS.PHASECHK.TRANS64.TRYWAIT P0, [R6+URZ], R5 ;  /* 0x00000005060075a7 */ /* 0x0022a4000800017f */
[----:B--2---:R-:W-:Y:S05]  /*b0c0*/  @!P0 NANOSLEEP.SYNCS 0x989680 ;  /* 0x009896800000895d */ /* 0x004fea0003900000 */
[----:B------:R-:W2:Y:S02]  /*b0d0*/  @!P0 SYNCS.PHASECHK.TRANS64 P0, [R6+URZ], R5 ;  /* 0x00000005060085a7 */ /* 0x000ea4000800007f */
[----:B--2---:R-:W-:Y:S05]  /*b0e0*/  @!P0 BRA `(.L_x_240) ;  /* 0xfffffffc00f08947 */ /* 0x004fea000383ffff */
[----:B------:R-:W-:Y:S05]  /*b0f0*/  BRA `(.L_x_269) ;  /* 0xfffffff400907947 */ /* 0x000fea000383ffff */
.L_x_241:
[----:B--2---:R2:W3:Y:S02]  /*b100*/  SYNCS.PHASECHK.TRANS64.TRYWAIT P0, [R9+URZ], R4 ;  /* 0x00000004090075a7 */ /* 0x0044e4000800017f */
[----:B---3--:R-:W-:Y:S05]  /*b110*/  @!P0 NANOSLEEP.SYNCS 0x989680 ;  /* 0x009896800000895d */ /* 0x008fea0003900000 */
[----:B------:R-:W3:Y:S02]  /*b120*/  @!P0 SYNCS.PHASECHK.TRANS64 P0, [R9+URZ], R4 ;  /* 0x00000004090085a7 */ /* 0x000ee4000800007f */
[----:B---3--:R-:W-:Y:S05]  /*b130*/  @!P0 BRA `(.L_x_241) ;  /* 0xfffffffc00f08947 */ /* 0x008fea000383ffff */
[----:B------:R-:W-:Y:S05]  /*b140*/  BRA `(.L_x_270) ;  /* 0xfffffff400987947 */ /* 0x000fea000383ffff */
        .weak           $__internal_0_$__cuda_sm20_rcp_rn_f32_slowpath
        .type           $__internal_0_$__cuda_sm20_rcp_rn_f32_slowpath,@function
        .size           $__internal_0_$__cuda_sm20_rcp_rn_f32_slowpath,(.L_x_276 - $__internal_0_$__cuda_sm20_rcp_rn_f32_slowpath)
$__internal_0_$__cuda_sm20_rcp_rn_f32_slowpath:
[----:B------:R-:W-:Y:S01]  /*b150*/  IMAD.SHL.U32 R0, R3, 0x2, RZ ;  /* 0x0000000203007824 */ /* 0x000fe200078e00ff */
[----:B------:R-:W-:Y:S04]  /*b160*/  BSSY B0, `(.L_x_271) ;  /* 0x0000030000007945 */ /* 0x000fe80003800000 */
[----:B------:R-:W-:-:S04]  /*b170*/  SHF.R.U32.HI R55, RZ, 0x18, R0 ;  /* 0x00000018ff377819 */ /* 0x000fc80000011600 */
[----:B------:R-:W-:-:S13]  /*b180*/  ISETP.NE.U32.AND P2, PT, R55, RZ, PT ;  /* 0x000000ff3700720c */ /* 0x000fda0003f45070 */
[----:B------:R-:W-:Y:S05]  /*b190*/  @P2 BRA `(.L_x_272) ;  /* 0x0000000000282947 */ /* 0x000fea0003800000 */
[----:B------:R-:W-:-:S04]  /*b1a0*/  SHF.L.U32 R0, R3, 0x1, RZ ;  /* 0x0000000103007819 */ /* 0x000fc800000006ff */
[----:B------:R-:W-:-:S13]  /*b1b0*/  ISETP.NE.AND P2, PT, R0, RZ, PT ;  /* 0x000000ff0000720c */ /* 0x000fda0003f45270 */
[----:B------:R-:W-:Y:S01]  /*b1c0*/  @P2 FFMA R31, R3, 1.84467440737095516160e+19, RZ ;  /* 0x5f800000031f2823 */ /* 0x000fe200000000ff */
[----:B------:R-:W-:Y:S08]  /*b1d0*/  @!P2 MUFU.RCP R30, R3 ;  /* 0x00000003001ea308 */ /* 0x000ff00000001000 */
[----:B------:R-:W1:Y:S02]  /*b1e0*/  @P2 MUFU.RCP R0, R31 ;  /* 0x0000001f00002308 */ /* 0x000e640000001000 */
[----:B-1----:R-:W-:-:S04]  /*b1f0*/  @P2 FFMA R46, R31, R0, -1 ;  /* 0xbf8000001f2e2423 */ /* 0x002fc80000000000 */
[----:B------:R-:W-:-:S04]  /*b200*/  @P2 FADD.FTZ R49, -R46, -RZ ;  /* 0x800000ff2e312221 */ /* 0x000fc80000010100 */
[----:B------:R-:W-:-:S04]  /*b210*/  @P2 FFMA R0, R0, R49, R0 ;  /* 0x0000003100002223 */ /* 0x000fc80000000000 */
[----:B------:R-:W-:Y:S01]  /*b220*/  @P2 FFMA R30, R0, 1.84467440737095516160e+19, RZ ;  /* 0x5f800000001e2823 */ /* 0x000fe200000000ff */
[----:B------:R-:W-:Y:S06]  /*b230*/  BRA `(.L_x_273) ;  /* 0x0000000000887947 */ /* 0x000fec0003800000 */
.L_x_272:
[----:B------:R-:W-:-:S05]  /*b240*/  VIADD R84, R55, 0xffffff03 ;  /* 0xffffff0337547836 */ /* 0x000fca0000000000 */
[----:B------:R-:W-:-:S13]  /*b250*/  ISETP.GT.U32.AND P2, PT, R84, 0x1, PT ;  /* 0x000000015400780c */ /* 0x000fda0003f44070 */
[----:B------:R-:W-:Y:S05]  /*b260*/  @P2 BRA `(.L_x_274) ;  /* 0x0000000000782947 */ /* 0x000fea0003800000 */
[----:B------:R-:W-:Y:S02]  /*b270*/  LOP3.LUT R0, R3, 0x7fffff, RZ, 0xc0, !PT ;  /* 0x007fffff03007812 */ /* 0x000fe400078ec0ff */
[----:B------:R-:W-:Y:S02]  /*b280*/  MOV R49, 0x3 ;  /* 0x0000000300317802 */ /* 0x000fe40000000f00 */
[----:B------:R-:W-:Y:S02]  /*b290*/  LOP3.LUT R0, R0, 0x3f800000, RZ, 0xfc, !PT ;  /* 0x3f80000000007812 */ /* 0x000fe400078efcff */
[----:B------:R-:W-:Y:S02]  /*b2a0*/  SHF.L.U32 R49, R49, R84, RZ ;  /* 0x0000005431317219 */ /* 0x000fe400000006ff */
[----:B------:R-:W1:Y:S02]  /*b2b0*/  MUFU.RCP R31, R0 ;  /* 0x00000000001f7308 */ /* 0x000e640000001000 */
[----:B-1----:R-:W-:-:S04]  /*b2c0*/  FFMA R30, R0, R31, -1 ;  /* 0xbf800000001e7423 */ /* 0x002fc8000000001f */
[----:B------:R-:W-:-:S04]  /*b2d0*/  FADD.FTZ R30, -R30, -RZ ;  /* 0x800000ff1e1e7221 */ /* 0x000fc80000010100 */
[CCC-:B------:R-:W-:Y:S01]  /*b2e0*/  FFMA.RM R46, R31.reuse, R30.reuse, R31.reuse ;  /* 0x0000001e1f2e7223 */ /* 0x1c0fe2000000401f */
[----:B------:R-:W-:-:S04]  /*b2f0*/  FFMA.RP R31, R31, R30, R31 ;  /* 0x0000001e1f1f7223 */ /* 0x000fc8000000801f */
[C---:B------:R-:W-:Y:S02]  /*b300*/  LOP3.LUT R30, R46.reuse, 0x7fffff, RZ, 0xc0, !PT ;  /* 0x007fffff2e1e7812 */ /* 0x040fe400078ec0ff */
[----:B------:R-:W-:Y:S02]  /*b310*/  FSETP.NEU.FTZ.AND P2, PT, R46, R31, PT ;  /* 0x0000001f2e00720b */ /* 0x000fe40003f5d000 */
[----:B------:R-:W-:Y:S02]  /*b320*/  LOP3.LUT R30, R30, 0x800000, RZ, 0xfc, !PT ;  /* 0x008000001e1e7812 */ /* 0x000fe400078efcff */
[----:B------:R-:W-:Y:S02]  /*b330*/  SEL R31, RZ, 0xffffffff, !P2 ;  /* 0xffffffffff1f7807 */ /* 0x000fe40005000000 */
[----:B------:R-:W-:-:S03]  /*b340*/  LOP3.LUT R49, R49, R30, RZ, 0xc0, !PT ;  /* 0x0000001e31317212 */ /* 0x000fc600078ec0ff */
[----:B------:R-:W-:Y:S01]  /*b350*/  IMAD.MOV R31, RZ, RZ, -R31 ;  /* 0x000000ffff1f7224 */ /* 0x000fe200078e0a1f */
[----:B------:R-:W-:-:S04]  /*b360*/  SHF.R.U32.HI R49, RZ, R84, R49 ;  /* 0x00000054ff317219 */ /* 0x000fc80000011631 */
[--C-:B------:R-:W-:Y:S01]  /*b370*/  LOP3.LUT P3, RZ, R31, R84, R30.reuse, 0xf8, !PT ;  /* 0x000000541fff7212 */ /* 0x100fe2000786f81e */
[----:B------:R-:W-:Y:S01]  /*b380*/  VIADD R31, R55, 0xffffff04 ;  /* 0xffffff04371f7836 */ /* 0x000fe20000000000 */
[C---:B------:R-:W-:Y:S02]  /*b390*/  LOP3.LUT P2, RZ, R49.reuse, 0x1, RZ, 0xc0, !PT ;  /* 0x0000000131ff7812 */ /* 0x040fe4000784c0ff */
[----:B------:R-:W-:Y:S02]  /*b3a0*/  LOP3.LUT P4, RZ, R49, 0x2, RZ, 0xc0, !PT ;  /* 0x0000000231ff7812 */ /* 0x000fe4000788c0ff */
[----:B------:R-:W-:Y:S02]  /*b3b0*/  SHF.R.U32.HI R30, RZ, R31, R30 ;  /* 0x0000001fff1e7219 */ /* 0x000fe4000001161e */
[----:B------:R-:W-:Y:S02]  /*b3c0*/  PLOP3.LUT P2, PT, P2, P3, P4, 0xe0, 0x0 ;  /* 0x000000000000781c */ /* 0x000fe40001747c40 */
[----:B------:R-:W-:-:S02]  /*b3d0*/  LOP3.LUT P3, RZ, R3, 0x7fffff, RZ, 0xc0, !PT ;  /* 0x007fffff03ff7812 */ /* 0x000fc4000786c0ff */
[----:B------:R-:W-:-:S04]  /*b3e0*/  SEL R0, RZ, 0x1, !P2 ;  /* 0x00000001ff007807 */ /* 0x000fc80005000000 */
[----:B------:R-:W-:-:S04]  /*b3f0*/  IADD3 R0, -R0, RZ, RZ ;  /* 0x000000ff00007210 */ /* 0x000fc80007ffe1ff */
[----:B------:R-:W-:-:S13]  /*b400*/  ISETP.GE.AND P2, PT, R0, RZ, PT ;  /* 0x000000ff0000720c */ /* 0x000fda0003f46270 */
[----:B------:R-:W-:-:S05]  /*b410*/  @!P2 IADD3 R30, R30, 0x1, RZ ;  /* 0x000000011e1ea810 */ /* 0x000fca0007ffe0ff */
[----:B------:R-:W-:-:S05]  /*b420*/  @!P3 IMAD.SHL.U32 R30, R30, 0x2, RZ ;  /* 0x000000021e1eb824 */ /* 0x000fca00078e00ff */
[----:B------:R-:W-:Y:S01]  /*b430*/  LOP3.LUT R30, R30, 0x80000000, R3, 0xf8, !PT ;  /* 0x800000001e1e7812 */ /* 0x000fe200078ef803 */
[----:B------:R-:W-:Y:S06]  /*b440*/  BRA `(.L_x_273) ;  /* 0x0000000000047947 */ /* 0x000fec0003800000 */
.L_x_274:
[----:B------:R1:W2:Y:S02]  /*b450*/  MUFU.RCP R30, R3 ;  /* 0x00000003001e7308 */ /* 0x0002a40000001000 */
.L_x_273:
[----:B------:R-:W-:Y:S05]  /*b460*/  BSYNC B0 ;  /* 0x0000000000007941 */ /* 0x000fea0003800000 */
.L_x_271:
[----:B--2---:R-:W-:Y:S01]  /*b470*/  MOV R0, R30 ;  /* 0x0000001e00007202 */ /* 0x004fe20000000f00 */
[----:B------:R-:W-:Y:S01]  /*b480*/  IMAD.MOV.U32 R30, RZ, RZ, R48 ;  /* 0x000000ffff1e7224 */ /* 0x000fe200078e0030 */
[----:B------:R-:W-:-:S04]  /*b490*/  MOV R31, 0x0 ;  /* 0x00000000001f7802 */ /* 0x000fc80000000f00 */
[----:B-1----:R-:W-:Y:S05]  /*b4a0*/  RET.REL.NODEC R30 `(_ZN7cutlass13device_kernelINS_4gemm6kernel13GemmUniversalIN4cute5tupleIJiiiiEEENS1_10collective13CollectiveMmaINS1_37MainloopSm90TmaGmmaWarpSpecializedFP8ILi17ENS5_IJNS4_1CILi2EEENSA_ILi1EEESC_EEENS1_35KernelTmaWarpSpecializedCooperativeEEENS5_IJNSA_ILi128EEENSA_ILi64EEESH_EEENS_12float_e4m3_tENS5_IJlSC_lEEESJ_SK_NS4_8TiledMMAINS4_8MMA_AtomIJNS4_4SM904GMMA30MMA_64x64x32_F32E4M3E4M3_SS_TNILNSO_7ScaleInE1ELSQ_1EEEEEENS4_6LayoutISD_NS5_IJSC_NSA_ILi0EEESU_EEEEENS5_IJNS4_10UnderscoreESX_SX_EEEEENS4_13SM90_TMA_LOADENS4_14ComposedLayoutINS4_7SwizzleILi2ELi4ELi3EEENS4_18smem_ptr_flag_bitsILi8EEENST_INS5_IJNSA_ILi8EEESH_EEENS5_IJSH_SC_EEEEEEEvNS4_8identityENS4_23SM90_TMA_LOAD_MULTICASTES1A_vS1B_EENS_8epilogue10collective18CollectiveEpilogueINS1E_22Sm90TmaWarpSpecializedILi2ELi2ELi16ELb0ELb0EEEJSI_NS5_IJSG_NSA_ILi32EEEEEESJ_SK_SJ_SK_NS1E_6fusion15FusionCallbacksIS1I_NS1L_13LinCombEltActINS1E_6thread4SiLuESJ_fSJ_fLNS_15FloatRoundStyleE2EEESI_S1K_JEEES10_NS11_INS12_ILi1ELi4ELi3EEES15_NST_INS5_IJS16_S1J_EEENS5_IJS1J_SC_EEEEEEENS4_39AutoVectorizingCopyWithAssumedAlignmentILi128EEENS4_14SM90_TMA_STOREES1X_S1Z_NS4_9Copy_AtomIJNS4_17SM90_U32x4_STSM_NENS_6half_tEEEEvEEEvvEEEEvNT_6ParamsE) ;  /* 0xffffff481ed47950 */ /* 0x002fea0003c3ffff */
.L_x_275:
[----:B------:R-:W-:-:S00]  /*b4b0*/  BRA `(.L_x_275) ;  /* 0xfffffffc00fc7947 */ /* 0x000fc0000383ffff */
[----:B------:R-:W-:-:S00]  /*b4c0*/  NOP ;  /* 0x0000000000007918 */ /* 0x000fc00000000000 */
        /* <DEDUP_REMOVED lines=11> */
.L_x_276:


//--------------------- .nv.global.init           --------------------------
	.section	.nv.global.init,"aw",@progbits
.nv.global.init:
	.type		$str$24,@object
	.size		$str$24,($str$25 - $str$24)
$str$24:
        /*0000*/ 	.byte	0x28, 0x61, 0x64, 0x64, 0x72, 0x65, 0x73, 0x73, 0x20, 0x26, 0x20, 0x6d, 0x61, 0x73, 0x6b, 0x29
        /*0010*/ 	.byte	0x20, 0x3d, 0x3d, 0x20, 0x30, 0x00
	.type		$str$25,@object
	.size		$str$25,(__unnamed_1 - $str$25)
$str$25:
        /*0016*/ 	.byte	0x2f, 0x74, 0x6d, 0x70, 0x2f, 0x63, 0x75, 0x74, 0x6c, 0x61, 0x73, 0x73, 0x5f, 0x73, 0x77, 0x65
        /*0026*/ 	.byte	0x65, 0x70, 0x5f, 0x73, 0x72, 0x63, 0x2f, 0x69, 0x6e, 0x63, 0x6c, 0x75, 0x64, 0x65, 0x2f, 0x63
        /*0036*/ 	.byte	0x75, 0x74, 0x65, 0x2f, 0x70, 0x6f, 0x69, 0x6e, 0x74, 0x65, 0x72, 0x5f, 0x66, 0x6c, 0x61, 0x67
        /*0046*/ 	.byte	0x67, 0x65, 0x64, 0x2e, 0x68, 0x70, 0x70, 0x00
	.type		__unnamed_1,@object
	.size		__unnamed_1,(.L_0 - __unnamed_1)
__unnamed_1:
        /*004e*/ 	.byte	0x61, 0x75, 0x74, 0x6f, 0x20, 0x63, 0x75, 0x74, 0x65, 0x3a, 0x3a, 0x61, 0x73, 0x5f, 0x70, 0x6f
        /* <DEDUP_REMOVED lines=27> */
        /*020e*/ 	.byte	0x3a, 0x43, 0x3c, 0x34, 0x30, 0x39, 0x36, 0x3e, 0x3e, 0x3e, 0x3e, 0x3e, 0x5d, 0x00
.L_0:


//--------------------- .nv.shared._ZN7cutlass13device_kernelINS_4gemm6kernel13GemmUniversalIN4cute5tupleIJiiiiEEENS1_10collective13CollectiveMmaINS1_37MainloopSm90TmaGmmaWarpSpecializedFP8ILi17ENS5_IJNS4_1CILi2EEENSA_ILi1EEESC_EEENS1_35KernelTmaWarpSpecializedCooperativeEEENS5_IJNSA_ILi128EEENSA_ILi64EEESH_EEENS_12float_e4m3_tENS5_IJlSC_lEEESJ_SK_NS4_8TiledMMAINS4_8MMA_AtomIJNS4_4SM904GMMA30MMA_64x64x32_F32E4M3E4M3_SS_TNILNSO_7ScaleInE1ELSQ_1EEEEEENS4_6LayoutISD_NS5_IJSC_NSA_ILi0EEESU_EEEEENS5_IJNS4_10UnderscoreESX_SX_EEEEENS4_13SM90_TMA_LOADENS4_14ComposedLayoutINS4_7SwizzleILi2ELi4ELi3EEENS4_18smem_ptr_flag_bitsILi8EEENST_INS5_IJNSA_ILi8EEESH_EEENS5_IJSH_SC_EEEEEEEvNS4_8identityENS4_23SM90_TMA_LOAD_MULTICASTES1A_vS1B_EENS_8epilogue10collective18CollectiveEpilogueINS1E_22Sm90TmaWarpSpecializedILi2ELi2ELi16ELb0ELb0EEEJSI_NS5_IJSG_NSA_ILi32EEEEEESJ_SK_SJ_SK_NS1E_6fusion15FusionCallbacksIS1I_NS1L_13LinCombEltActINS1E_6thread4SiLuESJ_fSJ_fLNS_15FloatRoundStyleE2EEESI_S1K_JEEES10_NS11_INS12_ILi1ELi4ELi3EEES15_NST_INS5_IJS16_S1J_EEENS5_IJS1J_SC_EEEEEEENS4_39AutoVectorizingCopyWithAssumedAlignmentILi128EEENS4_14SM90_TMA_STOREES1X_S1Z_NS4_9Copy_AtomIJNS4_17SM90_U32x4_STSM_NENS_6half_tEEEEvEEEvvEEEEvNT_6ParamsE --------------------------
	.section	.nv.shared._ZN7cutlass13device_kernelINS_4gemm6kernel13GemmUniversalIN4cute5tupleIJiiiiEEENS1_10collective13CollectiveMmaINS1_37MainloopSm90TmaGmmaWarpSpecializedFP8ILi17ENS5_IJNS4_1CILi2EEENSA_ILi1EEESC_EEENS1_35KernelTmaWarpSpecializedCooperativeEEENS5_IJNSA_ILi128EEENSA_ILi64EEESH_EEENS_12float_e4m3_tENS5_IJlSC_lEEESJ_SK_NS4_8TiledMMAINS4_8MMA_AtomIJNS4_4SM904GMMA30MMA_64x64x32_F32E4M3E4M3_SS_TNILNSO_7ScaleInE1ELSQ_1EEEEEENS4_6LayoutISD_NS5_IJSC_NSA_ILi0EEESU_EEEEENS5_IJNS4_10UnderscoreESX_SX_EEEEENS4_13SM90_TMA_LOADENS4_14ComposedLayoutINS4_7SwizzleILi2ELi4ELi3EEENS4_18smem_ptr_flag_bitsILi8EEENST_INS5_IJNSA_ILi8EEESH_EEENS5_IJSH_SC_EEEEEEEvNS4_8identityENS4_23SM90_TMA_LOAD_MULTICASTES1A_vS1B_EENS_8epilogue10collective18CollectiveEpilogueINS1E_22Sm90TmaWarpSpecializedILi2ELi2ELi16ELb0ELb0EEEJSI_NS5_IJSG_NSA_ILi32EEEEEESJ_SK_SJ_SK_NS1E_6fusion15FusionCallbacksIS1I_NS1L_13LinCombEltActINS1E_6thread4SiLuESJ_fSJ_fLNS_15FloatRoundStyleE2EEESI_S1K_JEEES10_NS11_INS12_ILi1ELi4ELi3EEES15_NST_INS5_IJS16_S1J_EEENS5_IJS1J_SC_EEEEEEENS4_39AutoVectorizingCopyWithAssumedAlignmentILi128EEENS4_14SM90_TMA_STOREES1X_S1Z_NS4_9Copy_AtomIJNS4_17SM90_U32x4_STSM_NENS_6half_tEEEEvEEEvvEEEEvNT_6ParamsE,"aw",@nobits
	.sectionflags	@""
	.align	16
	.zero		1024


//--------------------- .nv.shared.reserved.0     --------------------------
	.section	.nv.shared.reserved.0,"aw",@nobits
	.weak		__nv_reservedSMEM_offset_0_alias
	.size		__nv_reservedSMEM_offset_0_alias, 0, 0
	.other		__nv_reservedSMEM_offset_0_alias,@"STO_CUDA_RESERVED_SHARED STV_DEFAULT"
__nv_reservedSMEM_offset_0_alias:
	.zero		0


//--------------------- .nv.global                --------------------------
	.section	.nv.global,"aw",@nobits
.nv.global:
	.type		_ZN39_INTERNAL_60e2e57d_4_k_cu_7ff2ddde_27964cute1_E,@object
	.size		_ZN39_INTERNAL_60e2e57d_4_k_cu_7ff2ddde_27964cute1_E,(_ZN39_INTERNAL_60e2e57d_4_k_cu_7ff2ddde_27964cuda3std3__45__cpo6cbeginE - _ZN39_INTERNAL_60e2e57d_4_k_cu_7ff2ddde_27964cute1_E)
_ZN39_INTERNAL_60e2e57d_4_k_cu_7ff2ddde_27964cute1_E:
	.zero		1
	.type		_ZN39_INTERNAL_60e2e57d_4_k_cu_7ff2ddde_27964cuda3std3__45__cpo6cbeginE,@object
	.size		_ZN39_INTERNAL_60e2e57d_4_k_cu_7ff2ddde_27964cuda3std3__45__cpo6cbeginE,(_ZN39_INTERNAL_60e2e57d_4_k_cu_7ff2ddde_27964cuda3std3__48in_placeE - _ZN39_INTERNAL_60e2e57d_4_k_cu_7ff2ddde_27964cuda3std3__45__cpo6cbeginE)
_ZN39_INTERNAL_60e2e57d_4_k_cu_7ff2ddde_27964cuda3std3__45__cpo6cbeginE:
	.zero		1
	.type		_ZN39_INTERNAL_60e2e57d_4_k_cu_7ff2ddde_27964cuda3std3__48in_placeE,@object
	.size		_ZN39_INTERNAL_60e2e57d_4_k_cu_7ff2ddde_27964cuda3std3__48in_placeE,(_ZN39_INTERNAL_60e2e57d_4_k_cu_7ff2ddde_27964cuda3std6ranges3__45__cpo9iter_moveE - _ZN39_INTERNAL_60e2e57d_4_k_cu_7ff2ddde_27964cuda3std3__48in_placeE)
_ZN39_INTERNAL_60e2e57d_4_k_cu_7ff2ddde_27964cuda3std3__48in_placeE:
	.zero		1
	.type		_ZN39_INTERNAL_60e2e57d_4_k_cu_7ff2ddde_27964cuda3std6ranges3__45__cpo9iter_moveE,@object
	.size		_ZN39_INTERNAL_60e2e57d_4_k_cu_7ff2ddde_27964cuda3std6ranges3__45__cpo9iter_moveE,(_ZN39_INTERNAL_60e2e57d_4_k_cu_7ff2ddde_27964cuda3std3__45__cpo5beginE - _ZN39_INTERNAL_60e2e57d_4_k_cu_7ff2ddde_27964cuda3std6ranges3__45__cpo9iter_moveE)
_ZN39_INTERNAL_60e2e57d_4_k_cu_7ff2ddde_27964cuda3std6ranges3__45__cpo9iter_moveE:
	.zero		1
	.type		_ZN39_INTERNAL_60e2e57d_4_k_cu_7ff2ddde_27964cuda3std3__45__cpo5beginE,@object
	.size		_ZN39_INTERNAL_60e2e57d_4_k_cu_7ff2ddde_27964cuda3std3__45__cpo5beginE,(_ZN39_INTERNAL_60e2e57d_4_k_cu_7ff2ddde_27964cuda3std3__441_GLOBAL__N__60e2e57d_4_k_cu_7ff2ddde_27966ignoreE - _ZN39_INTERNAL_60e2e57d_4_k_cu_7ff2ddde_27964cuda3std3__45__cpo5beginE)
_ZN39_INTERNAL_60e2e57d_4_k_cu_7ff2ddde_27964cuda3std3__45__cpo5beginE:
	.zero		1
	.type		_ZN39_INTERNAL_60e2e57d_4_k_cu_7ff2ddde_27964cuda3std3__441_GLOBAL__N__60e2e57d_4_k_cu_7ff2ddde_27966ignoreE,@object
	.size		_ZN39_INTERNAL_60e2e57d_4_k_cu_7ff2ddde_27964cuda3std3__441_GLOBAL__N__60e2e57d_4_k_cu_7ff2ddde_27966ignoreE,(_ZN39_INTERNAL_60e2e57d_4_k_cu_7ff2ddde_27964cute7productE - _ZN39_INTERNAL_60e2e57d_4_k_cu_7ff2ddde_27964cuda3std3__441_GLOBAL__N__60e2e57d_4_k_cu_7ff2ddde_27966ignoreE)
_ZN39_INTERNAL_60e2e57d_4_k_cu_7ff2ddde_27964cuda3std3__441_GLOBAL__N__60e2e57d_4_k_cu_7ff2ddde_27966ignoreE:
	.zero		1
	.type		_ZN39_INTERNAL_60e2e57d_4_k_cu_7ff2ddde_27964cute7productE,@object
	.size		_ZN39_INTERNAL_60e2e57d_4_k_cu_7ff2ddde_27964cute7productE,(_ZN39_INTERNAL_60e2e57d_4_k_cu_7ff2ddde_27964cuda3std3__45__cpo3endE - _ZN39_INTERNAL_60e2e57d_4_k_cu_7ff2ddde_27964cute7productE)
_ZN39_INTERNAL_60e2e57d_4_k_cu_7ff2ddde_27964cute7productE:
	.zero		1
	.type		_ZN39_INTERNAL_60e2e57d_4_k_cu_7ff2ddde_27964cuda3std3__45__cpo3endE,@object
	.size		_ZN39_INTERNAL_60e2e57d_4_k_cu_7ff2ddde_27964cuda3std3__45__cpo3endE,(_ZN39_INTERNAL_60e2e57d_4_k_cu_7ff2ddde_27964cuda3std3__419piecewise_constructE - _ZN39_INTERNAL_60e2e57d_4_k_cu_7ff2ddde_27964cuda3std3__45__cpo3endE)
_ZN39_INTERNAL_60e2e57d_4_k_cu_7ff2ddde_27964cuda3std3__45__cpo3endE:
	.zero		1
	.type		_ZN39_INTERNAL_60e2e57d_4_k_cu_7ff2ddde_27964cuda3std3__419piecewise_constructE,@object
	.size		_ZN39_INTERNAL_60e2e57d_4_k_cu_7ff2ddde_27964cuda3std3__419piecewise_constructE,(_ZN39_INTERNAL_60e2e57d_4_k_cu_7ff2ddde_27964cuda3std3__45__cpo4cendE - _ZN39_INTERNAL_60e2e57d_4_k_cu_7ff2ddde_27964cuda3std3__419piecewise_constructE)
_ZN39_INTERNAL_60e2e57d_4_k_cu_7ff2ddde_27964cuda3std3__419piecewise_constructE:
	.zero		1
	.type		_ZN39_INTERNAL_60e2e57d_4_k_cu_7ff2ddde_27964cuda3std3__45__cpo4cendE,@object
	.size		_ZN39_INTERNAL_60e2e57d_4_k_cu_7ff2ddde_27964cuda3std3__45__cpo4cendE,(_ZN39_INTERNAL_60e2e57d_4_k_cu_7ff2ddde_27964cuda3std6ranges3__45__cpo4swapE - _ZN39_INTERNAL_60e2e57d_4_k_cu_7ff2ddde_27964cuda3std3__45__cpo4cendE)
_ZN39_INTERNAL_60e2e57d_4_k_cu_7ff2ddde_27964cuda3std3__45__cpo4cendE:
	.zero		1
	.type		_ZN39_INTERNAL_60e2e57d_4_k_cu_7ff2ddde_27964cuda3std6ranges3__45__cpo4swapE,@object
	.size		_ZN39_INTERNAL_60e2e57d_4_k_cu_7ff2ddde_27964cuda3std6ranges3__45__cpo4swapE,(.L_8 - _ZN39_INTERNAL_60e2e57d_4_k_cu_7ff2ddde_27964cuda3std6ranges3__45__cpo4swapE)
_ZN39_INTERNAL_60e2e57d_4_k_cu_7ff2ddde_27964cuda3std6ranges3__45__cpo4swapE:
	.zero		1
.L_8:


//--------------------- .nv.constant0._ZN7cutlass13device_kernelINS_4gemm6kernel13GemmUniversalIN4cute5tupleIJiiiiEEENS1_10collective13CollectiveMmaINS1_37MainloopSm90TmaGmmaWarpSpecializedFP8ILi17ENS5_IJNS4_1CILi2EEENSA_ILi1EEESC_EEENS1_35KernelTmaWarpSpecializedCooperativeEEENS5_IJNSA_ILi128EEENSA_ILi64EEESH_EEENS_12float_e4m3_tENS5_IJlSC_lEEESJ_SK_NS4_8TiledMMAINS4_8MMA_AtomIJNS4_4SM904GMMA30MMA_64x64x32_F32E4M3E4M3_SS_TNILNSO_7ScaleInE1ELSQ_1EEEEEENS4_6LayoutISD_NS5_IJSC_NSA_ILi0EEESU_EEEEENS5_IJNS4_10UnderscoreESX_SX_EEEEENS4_13SM90_TMA_LOADENS4_14ComposedLayoutINS4_7SwizzleILi2ELi4ELi3EEENS4_18smem_ptr_flag_bitsILi8EEENST_INS5_IJNSA_ILi8EEESH_EEENS5_IJSH_SC_EEEEEEEvNS4_8identityENS4_23SM90_TMA_LOAD_MULTICASTES1A_vS1B_EENS_8epilogue10collective18CollectiveEpilogueINS1E_22Sm90TmaWarpSpecializedILi2ELi2ELi16ELb0ELb0EEEJSI_NS5_IJSG_NSA_ILi32EEEEEESJ_SK_SJ_SK_NS1E_6fusion15FusionCallbacksIS1I_NS1L_13LinCombEltActINS1E_6thread4SiLuESJ_fSJ_fLNS_15FloatRoundStyleE2EEESI_S1K_JEEES10_NS11_INS12_ILi1ELi4ELi3EEES15_NST_INS5_IJS16_S1J_EEENS5_IJS1J_SC_EEEEEEENS4_39AutoVectorizingCopyWithAssumedAlignmentILi128EEENS4_14SM90_TMA_STOREES1X_S1Z_NS4_9Copy_AtomIJNS4_17SM90_U32x4_STSM_NENS_6half_tEEEEvEEEvvEEEEvNT_6ParamsE --------------------------
	.section	.nv.constant0._ZN7cutlass13device_kernelINS_4gemm6kernel13GemmUniversalIN4cute5tupleIJiiiiEEENS1_10collective13CollectiveMmaINS1_37MainloopSm90TmaGmmaWarpSpecializedFP8ILi17ENS5_IJNS4_1CILi2EEENSA_ILi1EEESC_EEENS1_35KernelTmaWarpSpecializedCooperativeEEENS5_IJNSA_ILi128EEENSA_ILi64EEESH_EEENS_12float_e4m3_tENS5_IJlSC_lEEESJ_SK_NS4_8TiledMMAINS4_8MMA_AtomIJNS4_4SM904GMMA30MMA_64x64x32_F32E4M3E4M3_SS_TNILNSO_7ScaleInE1ELSQ_1EEEEEENS4_6LayoutISD_NS5_IJSC_NSA_ILi0EEESU_EEEEENS5_IJNS4_10UnderscoreESX_SX_EEEEENS4_13SM90_TMA_LOADENS4_14ComposedLayoutINS4_7SwizzleILi2ELi4ELi3EEENS4_18smem_ptr_flag_bitsILi8EEENST_INS5_IJNSA_ILi8EEESH_EEENS5_IJSH_SC_EEEEEEEvNS4_8identityENS4_23SM90_TMA_LOAD_MULTICASTES1A_vS1B_EENS_8epilogue10collective18CollectiveEpilogueINS1E_22Sm90TmaWarpSpecializedILi2ELi2ELi16ELb0ELb0EEEJSI_NS5_IJSG_NSA_ILi32EEEEEESJ_SK_SJ_SK_NS1E_6fusion15FusionCallbacksIS1I_NS1L_13LinCombEltActINS1E_6thread4SiLuESJ_fSJ_fLNS_15FloatRoundStyleE2EEESI_S1K_JEEES10_NS11_INS12_ILi1ELi4ELi3EEES15_NST_INS5_IJS16_S1J_EEENS5_IJS1J_SC_EEEEEEENS4_39AutoVectorizingCopyWithAssumedAlignmentILi128EEENS4_14SM90_TMA_STOREES1X_S1Z_NS4_9Copy_AtomIJNS4_17SM90_U32x4_STSM_NENS_6half_tEEEEvEEEvvEEEEvNT_6ParamsE,"a",@progbits
	.sectionflags	@""
	.align	4
.nv.constant0._ZN7cutlass13device_kernelINS_4gemm6kernel13GemmUniversalIN4cute5tupleIJiiiiEEENS1_10collective13CollectiveMmaINS1_37MainloopSm90TmaGmmaWarpSpecializedFP8ILi17ENS5_IJNS4_1CILi2EEENSA_ILi1EEESC_EEENS1_35KernelTmaWarpSpecializedCooperativeEEENS5_IJNSA_ILi128EEENSA_ILi64EEESH_EEENS_12float_e4m3_tENS5_IJlSC_lEEESJ_SK_NS4_8TiledMMAINS4_8MMA_AtomIJNS4_4SM904GMMA30MMA_64x64x32_F32E4M3E4M3_SS_TNILNSO_7ScaleInE1ELSQ_1EEEEEENS4_6LayoutISD_NS5_IJSC_NSA_ILi0EEESU_EEEEENS5_IJNS4_10UnderscoreESX_SX_EEEEENS4_13SM90_TMA_LOADENS4_14ComposedLayoutINS4_7SwizzleILi2ELi4ELi3EEENS4_18smem_ptr_flag_bitsILi8EEENST_INS5_IJNSA_ILi8EEESH_EEENS5_IJSH_SC_EEEEEEEvNS4_8identityENS4_23SM90_TMA_LOAD_MULTICASTES1A_vS1B_EENS_8epilogue10collective18CollectiveEpilogueINS1E_22Sm90TmaWarpSpecializedILi2ELi2ELi16ELb0ELb0EEEJSI_NS5_IJSG_NSA_ILi32EEEEEESJ_SK_SJ_SK_NS1E_6fusion15FusionCallbacksIS1I_NS1L_13LinCombEltActINS1E_6thread4SiLuESJ_fSJ_fLNS_15FloatRoundStyleE2EEESI_S1K_JEEES10_NS11_INS12_ILi1ELi4ELi3EEES15_NST_INS5_IJS16_S1J_EEENS5_IJS1J_SC_EEEEEEENS4_39AutoVectorizingCopyWithAssumedAlignmentILi128EEENS4_14SM90_TMA_STOREES1X_S1Z_NS4_9Copy_AtomIJNS4_17SM90_U32x4_STSM_NENS_6half_tEEEEvEEEvvEEEEvNT_6ParamsE:
	.zero		2432


//--------------------- SYMBOLS --------------------------

	.type		.nv.reservedSmem.offset0,@object
	.size		.nv.reservedSmem.offset0,0x4
	.type		__assertfail,@function
